//
// Generated by NVIDIA NVVM Compiler
//
// Compiler Build ID: CL-36424714
// Cuda compilation tools, release 13.0, V13.0.88
// Based on NVVM 20.0.0
//

.version 9.0
.target sm_100
.address_size 64

	// .globl	_Z7kernel1PjS_S_i
// _ZZ7kernel1PjS_S_iE7sParity has been demoted
// _ZZ7kernel2PjiE7sParity has been demoted

.visible .entry _Z7kernel1PjS_S_i(
	.param .u64 .ptr .align 1 _Z7kernel1PjS_S_i_param_0,
	.param .u64 .ptr .align 1 _Z7kernel1PjS_S_i_param_1,
	.param .u64 .ptr .align 1 _Z7kernel1PjS_S_i_param_2,
	.param .u32 _Z7kernel1PjS_S_i_param_3
)
{
	.reg .pred 	%p<14>;
	.reg .b32 	%r<209>;
	.reg .b64 	%rd<23>;
	// demoted variable
	.shared .align 4 .b8 _ZZ7kernel1PjS_S_iE7sParity[1024];
	ld.param.u64 	%rd6, [_Z7kernel1PjS_S_i_param_0];
	ld.param.u64 	%rd7, [_Z7kernel1PjS_S_i_param_1];
	ld.param.u64 	%rd5, [_Z7kernel1PjS_S_i_param_2];
	ld.param.u32 	%r38, [_Z7kernel1PjS_S_i_param_3];
	cvta.to.global.u64 	%rd1, %rd6;
	cvta.to.global.u64 	%rd2, %rd7;
	mov.u32 	%r1, %ctaid.x;
	mov.u32 	%r39, %ntid.x;
	mul.lo.s32 	%r2, %r1, %r39;
	mov.u32 	%r3, %tid.x;
	add.s32 	%r198, %r2, %r3;
	shl.b32 	%r40, %r3, 2;
	mov.u32 	%r41, _ZZ7kernel1PjS_S_iE7sParity;
	add.s32 	%r5, %r41, %r40;
	mov.b32 	%r42, 0;
	st.shared.u32 	[%r5], %r42;
	setp.gt.s32 	%p1, %r198, %r38;
	@%p1 bra 	$L__BB0_20;
	add.s32 	%r45, %r198, 16384;
	add.s32 	%r46, %r38, 1;
	max.s32 	%r47, %r45, %r46;
	not.b32 	%r48, %r2;
	add.s32 	%r49, %r47, %r48;
	sub.s32 	%r50, %r49, %r3;
	shr.u32 	%r51, %r50, 14;
	add.s32 	%r6, %r51, 1;
	and.b32  	%r7, %r6, 15;
	setp.lt.u32 	%p2, %r50, 245760;
	mov.b32 	%r208, 0;
	@%p2 bra 	$L__BB0_4;
	and.b32  	%r53, %r6, 524272;
	neg.s32 	%r193, %r53;
	add.s64 	%rd3, %rd2, 524288;
	add.s64 	%rd4, %rd1, 524288;
	mov.b32 	%r208, 0;
$L__BB0_3:
	.pragma "nounroll";
	mul.wide.s32 	%rd8, %r198, 4;
	add.s64 	%rd9, %rd3, %rd8;
	add.s64 	%rd10, %rd4, %rd8;
	ld.global.u32 	%r54, [%rd9+-524288];
	ld.global.u32 	%r55, [%rd10+-524288];
	and.b32  	%r56, %r55, %r54;
	xor.b32  	%r57, %r208, %r56;
	ld.global.u32 	%r58, [%rd9+-458752];
	ld.global.u32 	%r59, [%rd10+-458752];
	and.b32  	%r60, %r59, %r58;
	xor.b32  	%r61, %r57, %r60;
	ld.global.u32 	%r62, [%rd9+-393216];
	ld.global.u32 	%r63, [%rd10+-393216];
	and.b32  	%r64, %r63, %r62;
	xor.b32  	%r65, %r61, %r64;
	ld.global.u32 	%r66, [%rd9+-327680];
	ld.global.u32 	%r67, [%rd10+-327680];
	and.b32  	%r68, %r67, %r66;
	xor.b32  	%r69, %r65, %r68;
	ld.global.u32 	%r70, [%rd9+-262144];
	ld.global.u32 	%r71, [%rd10+-262144];
	and.b32  	%r72, %r71, %r70;
	xor.b32  	%r73, %r69, %r72;
	ld.global.u32 	%r74, [%rd9+-196608];
	ld.global.u32 	%r75, [%rd10+-196608];
	and.b32  	%r76, %r75, %r74;
	xor.b32  	%r77, %r73, %r76;
	ld.global.u32 	%r78, [%rd9+-131072];
	ld.global.u32 	%r79, [%rd10+-131072];
	and.b32  	%r80, %r79, %r78;
	xor.b32  	%r81, %r77, %r80;
	ld.global.u32 	%r82, [%rd9+-65536];
	ld.global.u32 	%r83, [%rd10+-65536];
	and.b32  	%r84, %r83, %r82;
	xor.b32  	%r85, %r81, %r84;
	ld.global.u32 	%r86, [%rd9];
	ld.global.u32 	%r87, [%rd10];
	and.b32  	%r88, %r87, %r86;
	xor.b32  	%r89, %r85, %r88;
	ld.global.u32 	%r90, [%rd9+65536];
	ld.global.u32 	%r91, [%rd10+65536];
	and.b32  	%r92, %r91, %r90;
	xor.b32  	%r93, %r89, %r92;
	ld.global.u32 	%r94, [%rd9+131072];
	ld.global.u32 	%r95, [%rd10+131072];
	and.b32  	%r96, %r95, %r94;
	xor.b32  	%r97, %r93, %r96;
	ld.global.u32 	%r98, [%rd9+196608];
	ld.global.u32 	%r99, [%rd10+196608];
	and.b32  	%r100, %r99, %r98;
	xor.b32  	%r101, %r97, %r100;
	ld.global.u32 	%r102, [%rd9+262144];
	ld.global.u32 	%r103, [%rd10+262144];
	and.b32  	%r104, %r103, %r102;
	xor.b32  	%r105, %r101, %r104;
	ld.global.u32 	%r106, [%rd9+327680];
	ld.global.u32 	%r107, [%rd10+327680];
	and.b32  	%r108, %r107, %r106;
	xor.b32  	%r109, %r105, %r108;
	ld.global.u32 	%r110, [%rd9+393216];
	ld.global.u32 	%r111, [%rd10+393216];
	and.b32  	%r112, %r111, %r110;
	xor.b32  	%r113, %r109, %r112;
	ld.global.u32 	%r114, [%rd9+458752];
	ld.global.u32 	%r115, [%rd10+458752];
	and.b32  	%r116, %r115, %r114;
	xor.b32  	%r208, %r113, %r116;
	add.s32 	%r198, %r198, 262144;
	add.s32 	%r193, %r193, 16;
	setp.ne.s32 	%p3, %r193, 0;
	@%p3 bra 	$L__BB0_3;
$L__BB0_4:
	setp.eq.s32 	%p4, %r7, 0;
	@%p4 bra 	$L__BB0_13;
	and.b32  	%r18, %r6, 7;
	setp.lt.u32 	%p5, %r7, 8;
	@%p5 bra 	$L__BB0_7;
	mul.wide.s32 	%rd11, %r198, 4;
	add.s64 	%rd12, %rd2, %rd11;
	ld.global.u32 	%r118, [%rd12];
	add.s64 	%rd13, %rd1, %rd11;
	ld.global.u32 	%r119, [%rd13];
	and.b32  	%r120, %r119, %r118;
	ld.global.u32 	%r121, [%rd12+65536];
	ld.global.u32 	%r122, [%rd13+65536];
	and.b32  	%r123, %r122, %r121;
	xor.b32  	%r124, %r120, %r123;
	ld.global.u32 	%r125, [%rd12+131072];
	ld.global.u32 	%r126, [%rd13+131072];
	and.b32  	%r127, %r126, %r125;
	xor.b32  	%r128, %r124, %r127;
	ld.global.u32 	%r129, [%rd12+196608];
	ld.global.u32 	%r130, [%rd13+196608];
	and.b32  	%r131, %r130, %r129;
	xor.b32  	%r132, %r128, %r131;
	ld.global.u32 	%r133, [%rd12+262144];
	ld.global.u32 	%r134, [%rd13+262144];
	and.b32  	%r135, %r134, %r133;
	xor.b32  	%r136, %r132, %r135;
	ld.global.u32 	%r137, [%rd12+327680];
	ld.global.u32 	%r138, [%rd13+327680];
	and.b32  	%r139, %r138, %r137;
	xor.b32  	%r140, %r136, %r139;
	ld.global.u32 	%r141, [%rd12+393216];
	ld.global.u32 	%r142, [%rd13+393216];
	and.b32  	%r143, %r142, %r141;
	xor.b32  	%r144, %r140, %r143;
	ld.global.u32 	%r145, [%rd12+458752];
	ld.global.u32 	%r146, [%rd13+458752];
	and.b32  	%r147, %r146, %r145;
	xor.b32  	%r148, %r144, %r147;
	xor.b32  	%r208, %r148, %r208;
	add.s32 	%r198, %r198, 131072;
$L__BB0_7:
	setp.eq.s32 	%p6, %r18, 0;
	@%p6 bra 	$L__BB0_13;
	and.b32  	%r24, %r6, 3;
	setp.lt.u32 	%p7, %r18, 4;
	@%p7 bra 	$L__BB0_10;
	mul.wide.s32 	%rd14, %r198, 4;
	add.s64 	%rd15, %rd2, %rd14;
	ld.global.u32 	%r150, [%rd15];
	add.s64 	%rd16, %rd1, %rd14;
	ld.global.u32 	%r151, [%rd16];
	and.b32  	%r152, %r151, %r150;
	ld.global.u32 	%r153, [%rd15+65536];
	ld.global.u32 	%r154, [%rd16+65536];
	and.b32  	%r155, %r154, %r153;
	xor.b32  	%r156, %r152, %r155;
	ld.global.u32 	%r157, [%rd15+131072];
	ld.global.u32 	%r158, [%rd16+131072];
	and.b32  	%r159, %r158, %r157;
	xor.b32  	%r160, %r156, %r159;
	ld.global.u32 	%r161, [%rd15+196608];
	ld.global.u32 	%r162, [%rd16+196608];
	and.b32  	%r163, %r162, %r161;
	xor.b32  	%r164, %r160, %r163;
	xor.b32  	%r208, %r164, %r208;
	add.s32 	%r198, %r198, 65536;
$L__BB0_10:
	setp.eq.s32 	%p8, %r24, 0;
	@%p8 bra 	$L__BB0_13;
	neg.s32 	%r205, %r24;
$L__BB0_12:
	.pragma "nounroll";
	mul.wide.s32 	%rd17, %r198, 4;
	add.s64 	%rd18, %rd1, %rd17;
	add.s64 	%rd19, %rd2, %rd17;
	ld.global.u32 	%r165, [%rd19];
	ld.global.u32 	%r166, [%rd18];
	and.b32  	%r167, %r166, %r165;
	xor.b32  	%r208, %r208, %r167;
	add.s32 	%r198, %r198, 16384;
	add.s32 	%r205, %r205, 1;
	setp.ne.s32 	%p9, %r205, 0;
	@%p9 bra 	$L__BB0_12;
$L__BB0_13:
	st.shared.u32 	[%r5], %r208;
	bar.sync 	0;
	setp.gt.u32 	%p10, %r3, 127;
	@%p10 bra 	$L__BB0_15;
	ld.shared.u32 	%r168, [%r5+512];
	ld.shared.u32 	%r169, [%r5];
	xor.b32  	%r170, %r169, %r168;
	st.shared.u32 	[%r5], %r170;
$L__BB0_15:
	bar.sync 	0;
	setp.gt.u32 	%p11, %r3, 63;
	@%p11 bra 	$L__BB0_17;
	ld.shared.u32 	%r171, [%r5+256];
	ld.shared.u32 	%r172, [%r5];
	xor.b32  	%r173, %r172, %r171;
	st.shared.u32 	[%r5], %r173;
$L__BB0_17:
	bar.sync 	0;
	setp.gt.u32 	%p12, %r3, 31;
	@%p12 bra 	$L__BB0_20;
	ld.volatile.shared.u32 	%r174, [%r5+128];
	ld.volatile.shared.u32 	%r175, [%r5];
	xor.b32  	%r176, %r175, %r174;
	st.volatile.shared.u32 	[%r5], %r176;
	ld.volatile.shared.u32 	%r177, [%r5+64];
	ld.volatile.shared.u32 	%r178, [%r5];
	xor.b32  	%r179, %r178, %r177;
	st.volatile.shared.u32 	[%r5], %r179;
	ld.volatile.shared.u32 	%r180, [%r5+32];
	ld.volatile.shared.u32 	%r181, [%r5];
	xor.b32  	%r182, %r181, %r180;
	st.volatile.shared.u32 	[%r5], %r182;
	ld.volatile.shared.u32 	%r183, [%r5+16];
	ld.volatile.shared.u32 	%r184, [%r5];
	xor.b32  	%r185, %r184, %r183;
	st.volatile.shared.u32 	[%r5], %r185;
	ld.volatile.shared.u32 	%r186, [%r5+8];
	ld.volatile.shared.u32 	%r187, [%r5];
	xor.b32  	%r188, %r187, %r186;
	st.volatile.shared.u32 	[%r5], %r188;
	ld.volatile.shared.u32 	%r189, [%r5+4];
	ld.volatile.shared.u32 	%r190, [%r5];
	xor.b32  	%r191, %r190, %r189;
	st.volatile.shared.u32 	[%r5], %r191;
	setp.ne.s32 	%p13, %r3, 0;
	@%p13 bra 	$L__BB0_20;
	ld.shared.u32 	%r192, [_ZZ7kernel1PjS_S_iE7sParity];
	cvta.to.global.u64 	%rd20, %rd5;
	mul.wide.u32 	%rd21, %r1, 4;
	add.s64 	%rd22, %rd20, %rd21;
	st.global.u32 	[%rd22], %r192;
$L__BB0_20:
	ret;

}
	// .globl	_Z7kernel2Pji
.visible .entry _Z7kernel2Pji(
	.param .u64 .ptr .align 1 _Z7kernel2Pji_param_0,
	.param .u32 _Z7kernel2Pji_param_1
)
{
	.reg .pred 	%p<4>;
	.reg .b32 	%r<29>;
	.reg .b64 	%rd<5>;
	// demoted variable
	.shared .align 4 .b8 _ZZ7kernel2PjiE7sParity[256];
	ld.param.u64 	%rd2, [_Z7kernel2Pji_param_0];
	ld.param.u32 	%r6, [_Z7kernel2Pji_param_1];
	cvta.to.global.u64 	%rd1, %rd2;
	mov.u32 	%r1, %tid.x;
	setp.ge.u32 	%p1, %r1, %r6;
	mov.b32 	%r28, 0;
	@%p1 bra 	$L__BB1_2;
	mul.wide.u32 	%rd3, %r1, 4;
	add.s64 	%rd4, %rd1, %rd3;
	ld.global.u32 	%r28, [%rd4];
$L__BB1_2:
	shl.b32 	%r7, %r1, 2;
	mov.u32 	%r8, _ZZ7kernel2PjiE7sParity;
	add.s32 	%r4, %r8, %r7;
	st.shared.u32 	[%r4], %r28;
	bar.sync 	0;
	setp.gt.u32 	%p2, %r1, 31;
	@%p2 bra 	$L__BB1_5;
	ld.volatile.shared.u32 	%r9, [%r4+128];
	ld.volatile.shared.u32 	%r10, [%r4];
	xor.b32  	%r11, %r10, %r9;
	st.volatile.shared.u32 	[%r4], %r11;
	ld.volatile.shared.u32 	%r12, [%r4+64];
	ld.volatile.shared.u32 	%r13, [%r4];
	xor.b32  	%r14, %r13, %r12;
	st.volatile.shared.u32 	[%r4], %r14;
	ld.volatile.shared.u32 	%r15, [%r4+32];
	ld.volatile.shared.u32 	%r16, [%r4];
	xor.b32  	%r17, %r16, %r15;
	st.volatile.shared.u32 	[%r4], %r17;
	ld.volatile.shared.u32 	%r18, [%r4+16];
	ld.volatile.shared.u32 	%r19, [%r4];
	xor.b32  	%r20, %r19, %r18;
	st.volatile.shared.u32 	[%r4], %r20;
	ld.volatile.shared.u32 	%r21, [%r4+8];
	ld.volatile.shared.u32 	%r22, [%r4];
	xor.b32  	%r23, %r22, %r21;
	st.volatile.shared.u32 	[%r4], %r23;
	ld.volatile.shared.u32 	%r24, [%r4+4];
	ld.volatile.shared.u32 	%r25, [%r4];
	xor.b32  	%r26, %r25, %r24;
	st.volatile.shared.u32 	[%r4], %r26;
	setp.ne.s32 	%p3, %r1, 0;
	@%p3 bra 	$L__BB1_5;
	ld.shared.u32 	%r27, [_ZZ7kernel2PjiE7sParity];
	st.global.u32 	[%rd1], %r27;
$L__BB1_5:
	ret;

}
	// .globl	_Z7kernel3PjS_iji
.visible .entry _Z7kernel3PjS_iji(
	.param .u64 .ptr .align 1 _Z7kernel3PjS_iji_param_0,
	.param .u64 .ptr .align 1 _Z7kernel3PjS_iji_param_1,
	.param .u32 _Z7kernel3PjS_iji_param_2,
	.param .u32 _Z7kernel3PjS_iji_param_3,
	.param .u32 _Z7kernel3PjS_iji_param_4
)
{
	.reg .pred 	%p<6>;
	.reg .b32 	%r<77>;
	.reg .b64 	%rd<13>;

	ld.param.u64 	%rd5, [_Z7kernel3PjS_iji_param_0];
	ld.param.u64 	%rd6, [_Z7kernel3PjS_iji_param_1];
	ld.param.u32 	%r15, [_Z7kernel3PjS_iji_param_2];
	ld.param.u32 	%r16, [_Z7kernel3PjS_iji_param_3];
	ld.param.u32 	%r17, [_Z7kernel3PjS_iji_param_4];
	cvta.to.global.u64 	%rd1, %rd5;
	cvta.to.global.u64 	%rd2, %rd6;
	mov.u32 	%r18, %ctaid.x;
	mov.u32 	%r19, %ntid.x;
	mul.lo.s32 	%r1, %r18, %r19;
	mov.u32 	%r2, %tid.x;
	add.s32 	%r75, %r1, %r2;
	setp.ge.s32 	%p1, %r75, %r17;
	@%p1 bra 	$L__BB2_7;
	not.b32 	%r4, %r16;
	sub.s32 	%r5, 32, %r15;
	add.s32 	%r20, %r75, 16384;
	max.s32 	%r21, %r17, %r20;
	not.b32 	%r22, %r1;
	add.s32 	%r23, %r21, %r22;
	sub.s32 	%r6, %r23, %r2;
	and.b32  	%r24, %r6, 49152;
	setp.eq.s32 	%p2, %r24, 49152;
	@%p2 bra 	$L__BB2_4;
	shr.u32 	%r25, %r6, 14;
	add.s32 	%r26, %r25, 1;
	and.b32  	%r27, %r26, 3;
	neg.s32 	%r73, %r27;
$L__BB2_3:
	.pragma "nounroll";
	mul.wide.s32 	%rd7, %r75, 4;
	add.s64 	%rd8, %rd1, %rd7;
	add.s64 	%rd9, %rd2, %rd7;
	ld.global.u32 	%r28, [%rd9+-4];
	and.b32  	%r29, %r28, %r4;
	shl.b32 	%r30, %r29, %r5;
	ld.global.u32 	%r31, [%rd9];
	and.b32  	%r32, %r31, %r16;
	shr.u32 	%r33, %r32, %r15;
	add.s32 	%r34, %r33, %r30;
	ld.global.u32 	%r35, [%rd8];
	xor.b32  	%r36, %r34, %r35;
	st.global.u32 	[%rd8], %r36;
	add.s32 	%r75, %r75, 16384;
	add.s32 	%r73, %r73, 1;
	setp.ne.s32 	%p3, %r73, 0;
	@%p3 bra 	$L__BB2_3;
$L__BB2_4:
	setp.lt.u32 	%p4, %r6, 49152;
	@%p4 bra 	$L__BB2_7;
	add.s64 	%rd3, %rd2, 131068;
	add.s64 	%rd4, %rd1, 131072;
$L__BB2_6:
	mul.wide.s32 	%rd10, %r75, 4;
	add.s64 	%rd11, %rd3, %rd10;
	add.s64 	%rd12, %rd4, %rd10;
	ld.global.u32 	%r37, [%rd11+-131072];
	and.b32  	%r38, %r37, %r4;
	shl.b32 	%r39, %r38, %r5;
	ld.global.u32 	%r40, [%rd11+-131068];
	and.b32  	%r41, %r40, %r16;
	shr.u32 	%r42, %r41, %r15;
	add.s32 	%r43, %r42, %r39;
	ld.global.u32 	%r44, [%rd12+-131072];
	xor.b32  	%r45, %r43, %r44;
	st.global.u32 	[%rd12+-131072], %r45;
	ld.global.u32 	%r46, [%rd11+-65536];
	and.b32  	%r47, %r46, %r4;
	shl.b32 	%r48, %r47, %r5;
	ld.global.u32 	%r49, [%rd11+-65532];
	and.b32  	%r50, %r49, %r16;
	shr.u32 	%r51, %r50, %r15;
	add.s32 	%r52, %r51, %r48;
	ld.global.u32 	%r53, [%rd12+-65536];
	xor.b32  	%r54, %r52, %r53;
	st.global.u32 	[%rd12+-65536], %r54;
	ld.global.u32 	%r55, [%rd11];
	and.b32  	%r56, %r55, %r4;
	shl.b32 	%r57, %r56, %r5;
	ld.global.u32 	%r58, [%rd11+4];
	and.b32  	%r59, %r58, %r16;
	shr.u32 	%r60, %r59, %r15;
	add.s32 	%r61, %r60, %r57;
	ld.global.u32 	%r62, [%rd12];
	xor.b32  	%r63, %r61, %r62;
	st.global.u32 	[%rd12], %r63;
	ld.global.u32 	%r64, [%rd11+65536];
	and.b32  	%r65, %r64, %r4;
	shl.b32 	%r66, %r65, %r5;
	ld.global.u32 	%r67, [%rd11+65540];
	and.b32  	%r68, %r67, %r16;
	shr.u32 	%r69, %r68, %r15;
	add.s32 	%r70, %r69, %r66;
	ld.global.u32 	%r71, [%rd12+65536];
	xor.b32  	%r72, %r70, %r71;
	st.global.u32 	[%rd12+65536], %r72;
	add.s32 	%r75, %r75, 65536;
	setp.lt.s32 	%p5, %r75, %r17;
	@%p5 bra 	$L__BB2_6;
$L__BB2_7:
	ret;

}
	// .globl	_Z7kernel4PjS_i
.visible .entry _Z7kernel4PjS_i(
	.param .u64 .ptr .align 1 _Z7kernel4PjS_i_param_0,
	.param .u64 .ptr .align 1 _Z7kernel4PjS_i_param_1,
	.param .u32 _Z7kernel4PjS_i_param_2
)
{
	.reg .pred 	%p<6>;
	.reg .b32 	%r<43>;
	.reg .b64 	%rd<13>;

	ld.param.u64 	%rd5, [_Z7kernel4PjS_i_param_0];
	ld.param.u64 	%rd6, [_Z7kernel4PjS_i_param_1];
	ld.param.u32 	%r13, [_Z7kernel4PjS_i_param_2];
	cvta.to.global.u64 	%rd1, %rd5;
	cvta.to.global.u64 	%rd2, %rd6;
	mov.u32 	%r14, %ctaid.x;
	mov.u32 	%r15, %ntid.x;
	mul.lo.s32 	%r1, %r14, %r15;
	mov.u32 	%r2, %tid.x;
	add.s32 	%r41, %r1, %r2;
	setp.ge.s32 	%p1, %r41, %r13;
	@%p1 bra 	$L__BB3_7;
	add.s32 	%r16, %r41, 16384;
	max.s32 	%r17, %r13, %r16;
	not.b32 	%r18, %r1;
	add.s32 	%r19, %r17, %r18;
	sub.s32 	%r4, %r19, %r2;
	and.b32  	%r20, %r4, 49152;
	setp.eq.s32 	%p2, %r20, 49152;
	@%p2 bra 	$L__BB3_4;
	shr.u32 	%r21, %r4, 14;
	add.s32 	%r22, %r21, 1;
	and.b32  	%r23, %r22, 3;
	neg.s32 	%r39, %r23;
$L__BB3_3:
	.pragma "nounroll";
	mul.wide.s32 	%rd7, %r41, 4;
	add.s64 	%rd8, %rd1, %rd7;
	add.s64 	%rd9, %rd2, %rd7;
	ld.global.u32 	%r24, [%rd9];
	ld.global.u32 	%r25, [%rd8];
	xor.b32  	%r26, %r25, %r24;
	st.global.u32 	[%rd8], %r26;
	add.s32 	%r41, %r41, 16384;
	add.s32 	%r39, %r39, 1;
	setp.ne.s32 	%p3, %r39, 0;
	@%p3 bra 	$L__BB3_3;
$L__BB3_4:
	setp.lt.u32 	%p4, %r4, 49152;
	@%p4 bra 	$L__BB3_7;
	add.s64 	%rd3, %rd2, 131072;
	add.s64 	%rd4, %rd1, 131072;
$L__BB3_6:
	mul.wide.s32 	%rd10, %r41, 4;
	add.s64 	%rd11, %rd3, %rd10;
	add.s64 	%rd12, %rd4, %rd10;
	ld.global.u32 	%r27, [%rd11+-131072];
	ld.global.u32 	%r28, [%rd12+-131072];
	xor.b32  	%r29, %r28, %r27;
	st.global.u32 	[%rd12+-131072], %r29;
	ld.global.u32 	%r30, [%rd11+-65536];
	ld.global.u32 	%r31, [%rd12+-65536];
	xor.b32  	%r32, %r31, %r30;
	st.global.u32 	[%rd12+-65536], %r32;
	ld.global.u32 	%r33, [%rd11];
	ld.global.u32 	%r34, [%rd12];
	xor.b32  	%r35, %r34, %r33;
	st.global.u32 	[%rd12], %r35;
	ld.global.u32 	%r36, [%rd11+65536];
	ld.global.u32 	%r37, [%rd12+65536];
	xor.b32  	%r38, %r37, %r36;
	st.global.u32 	[%rd12+65536], %r38;
	add.s32 	%r41, %r41, 65536;
	setp.lt.s32 	%p5, %r41, %r13;
	@%p5 bra 	$L__BB3_6;
$L__BB3_7:
	ret;

}


// ===== COMPILED SASS (sm_100) =====

	.target	sm_100

	.elftype	@"ET_EXEC"


//--------------------- .note.nv.tkinfo           --------------------------
	.section	.note.nv.tkinfo,"",@"SHT_NOTE"
	.sectionflags	@"SHF_NOTE_NV_TKINFO"
	.tkinfo
        /*0018*/ 	.word	0x00000002
        /*0030*/ 	.string	""
        /*0030*/ 	.string	"ptxas"
        /*0030*/ 	.string	"Cuda compilation tools, release 13.0, V13.0.88"
        /*0030*/ 	.string	"Build cuda_13.0.r13.0/compiler.36424714_0"
        /*0030*/ 	.string	"-arch sm_100 -m 64 "



//--------------------- .note.nv.cuinfo           --------------------------
	.section	.note.nv.cuinfo,"",@"SHT_NOTE"
	.sectionflags	@"SHF_NOTE_NV_CUINFO"
        /*0018*/ 	.short	0x0002
        /*001a*/ 	.short	0x0064
        /*001c*/ 	.short	0x0082
	.zero		2


//--------------------- .nv.info                  --------------------------
	.section	.nv.info,"",@"SHT_CUDA_INFO"
	.align	4


	//----- nvinfo : EIATTR_REGCOUNT
	.align		4
        /*0000*/ 	.byte	0x04, 0x2f
        /*0002*/ 	.short	(.L_1 - .L_0)
	.align		4
.L_0:
        /*0004*/ 	.word	index@(_Z7kernel1PjS_S_i)
        /*0008*/ 	.word	0x0000001f


	//----- nvinfo : EIATTR_FRAME_SIZE
	.align		4
.L_1:
        /*000c*/ 	.byte	0x04, 0x11
        /*000e*/ 	.short	(.L_3 - .L_2)
	.align		4
.L_2:
        /*0010*/ 	.word	index@(_Z7kernel1PjS_S_i)
        /*0014*/ 	.word	0x00000000


	//----- nvinfo : EIATTR_REGCOUNT
	.align		4
.L_3:
        /*0018*/ 	.byte	0x04, 0x2f
        /*001a*/ 	.short	(.L_5 - .L_4)
	.align		4
.L_4:
        /*001c*/ 	.word	index@(_Z7kernel2Pji)
        /*0020*/ 	.word	0x0000000a


	//----- nvinfo : EIATTR_FRAME_SIZE
	.align		4
.L_5:
        /*0024*/ 	.byte	0x04, 0x11
        /*0026*/ 	.short	(.L_7 - .L_6)
	.align		4
.L_6:
        /*0028*/ 	.word	index@(_Z7kernel2Pji)
        /*002c*/ 	.word	0x00000000


	//----- nvinfo : EIATTR_REGCOUNT
	.align		4
.L_7:
        /*0030*/ 	.byte	0x04, 0x2f
        /*0032*/ 	.short	(.L_9 - .L_8)
	.align		4
.L_8:
        /*0034*/ 	.word	index@(_Z7kernel3PjS_iji)
        /*0038*/ 	.word	0x00000012


	//----- nvinfo : EIATTR_FRAME_SIZE
	.align		4
.L_9:
        /*003c*/ 	.byte	0x04, 0x11
        /*003e*/ 	.short	(.L_11 - .L_10)
	.align		4
.L_10:
        /*0040*/ 	.word	index@(_Z7kernel3PjS_iji)
        /*0044*/ 	.word	0x00000000


	//----- nvinfo : EIATTR_REGCOUNT
	.align		4
.L_11:
        /*0048*/ 	.byte	0x04, 0x2f
        /*004a*/ 	.short	(.L_13 - .L_12)
	.align		4
.L_12:
        /*004c*/ 	.word	index@(_Z7kernel4PjS_i)
        /*0050*/ 	.word	0x00000012


	//----- nvinfo : EIATTR_FRAME_SIZE
	.align		4
.L_13:
        /*0054*/ 	.byte	0x04, 0x11
        /*0056*/ 	.short	(.L_15 - .L_14)
	.align		4
.L_14:
        /*0058*/ 	.word	index@(_Z7kernel4PjS_i)
        /*005c*/ 	.word	0x00000000


	//----- nvinfo : EIATTR_MIN_STACK_SIZE
	.align		4
.L_15:
        /*0060*/ 	.byte	0x04, 0x12
        /*0062*/ 	.short	(.L_17 - .L_16)
	.align		4
.L_16:
        /*0064*/ 	.word	index@(_Z7kernel4PjS_i)
        /*0068*/ 	.word	0x00000000


	//----- nvinfo : EIATTR_MIN_STACK_SIZE
	.align		4
.L_17:
        /*006c*/ 	.byte	0x04, 0x12
        /*006e*/ 	.short	(.L_19 - .L_18)
	.align		4
.L_18:
        /*0070*/ 	.word	index@(_Z7kernel3PjS_iji)
        /*0074*/ 	.word	0x00000000


	//----- nvinfo : EIATTR_MIN_STACK_SIZE
	.align		4
.L_19:
        /*0078*/ 	.byte	0x04, 0x12
        /*007a*/ 	.short	(.L_21 - .L_20)
	.align		4
.L_20:
        /*007c*/ 	.word	index@(_Z7kernel2Pji)
        /*0080*/ 	.word	0x00000000


	//----- nvinfo : EIATTR_MIN_STACK_SIZE
	.align		4
.L_21:
        /*0084*/ 	.byte	0x04, 0x12
        /*0086*/ 	.short	(.L_23 - .L_22)
	.align		4
.L_22:
        /*0088*/ 	.word	index@(_Z7kernel1PjS_S_i)
        /*008c*/ 	.word	0x00000000
.L_23:


//--------------------- .nv.compat                --------------------------
	.section	.nv.compat,"",@"SHT_CUDA_COMPAT_INFO"
	.align	4
        /*0000*/ 	.byte	0x02, 0x09, 0x00, 0x00, 0x02, 0x02, 0x01, 0x00, 0x02, 0x05, 0x05, 0x00, 0x03, 0x07, 0x01, 0x01
        /*0010*/ 	.byte	0x02, 0x03, 0x00, 0x00, 0x02, 0x06, 0x01, 0x00, 0x04, 0x0b, 0x08, 0x00, 0x09, 0x00, 0x00, 0x00
        /*0020*/ 	.byte	0x00, 0x00, 0x00, 0x00


//--------------------- .nv.info._Z7kernel4PjS_i  --------------------------
	.section	.nv.info._Z7kernel4PjS_i,"",@"SHT_CUDA_INFO"
	.sectionflags	@""
	.align	4


	//----- nvinfo : EIATTR_CUDA_API_VERSION
	.align		4
        /*0000*/ 	.byte	0x04, 0x37
        /*0002*/ 	.short	(.L_25 - .L_24)
.L_24:
        /*0004*/ 	.word	0x00000082


	//----- nvinfo : EIATTR_KPARAM_INFO
	.align		4
.L_25:
        /*0008*/ 	.byte	0x04, 0x17
        /*000a*/ 	.short	(.L_27 - .L_26)
.L_26:
        /*000c*/ 	.word	0x00000000
        /*0010*/ 	.short	0x0002
        /*0012*/ 	.short	0x0010
        /*0014*/ 	.byte	0x00, 0xf0, 0x11, 0x00


	//----- nvinfo : EIATTR_KPARAM_INFO
	.align		4
.L_27:
        /*0018*/ 	.byte	0x04, 0x17
        /*001a*/ 	.short	(.L_29 - .L_28)
.L_28:
        /*001c*/ 	.word	0x00000000
        /*0020*/ 	.short	0x0001
        /*0022*/ 	.short	0x0008
        /*0024*/ 	.byte	0x00, 0xf5, 0x21, 0x00


	//----- nvinfo : EIATTR_KPARAM_INFO
	.align		4
.L_29:
        /*0028*/ 	.byte	0x04, 0x17
        /*002a*/ 	.short	(.L_31 - .L_30)
.L_30:
        /*002c*/ 	.word	0x00000000
        /*0030*/ 	.short	0x0000
        /*0032*/ 	.short	0x0000
        /*0034*/ 	.byte	0x00, 0xf5, 0x21, 0x00


	//----- nvinfo : EIATTR_SPARSE_MMA_MASK
	.align		4
.L_31:
        /*0038*/ 	.byte	0x03, 0x50
        /*003a*/ 	.short	0x0000


	//----- nvinfo : EIATTR_MAXREG_COUNT
	.align		4
        /*003c*/ 	.byte	0x03, 0x1b
        /*003e*/ 	.short	0x00ff


	//----- nvinfo : EIATTR_MERCURY_ISA_VERSION
	.align		4
        /*0040*/ 	.byte	0x03, 0x5f
        /*0042*/ 	.short	0x0101


	//----- nvinfo : EIATTR_VRC_CTA_INIT_COUNT
	.align		4
        /*0044*/ 	.byte	0x02, 0x4a
	.zero		1
	.zero		1


	//----- nvinfo : EIATTR_EXIT_INSTR_OFFSETS
	.align		4
        /*0048*/ 	.byte	0x04, 0x1c
        /*004a*/ 	.short	(.L_33 - .L_32)


	//   ....[0]....
.L_32:
        /*004c*/ 	.word	0x00000080


	//   ....[1]....
        /*0050*/ 	.word	0x00000220


	//   ....[2]....
        /*0054*/ 	.word	0x00000410


	//----- nvinfo : EIATTR_CRS_STACK_SIZE
	.align		4
.L_33:
        /*0058*/ 	.byte	0x04, 0x1e
        /*005a*/ 	.short	(.L_35 - .L_34)
.L_34:
        /*005c*/ 	.word	0x00000000


	//----- nvinfo : EIATTR_CBANK_PARAM_SIZE
	.align		4
.L_35:
        /*0060*/ 	.byte	0x03, 0x19
        /*0062*/ 	.short	0x0014


	//----- nvinfo : EIATTR_PARAM_CBANK
	.align		4
        /*0064*/ 	.byte	0x04, 0x0a
        /*0066*/ 	.short	(.L_37 - .L_36)
	.align		4
.L_36:
        /*0068*/ 	.word	index@(.nv.constant0._Z7kernel4PjS_i)
        /*006c*/ 	.short	0x0380
        /*006e*/ 	.short	0x0014


	//----- nvinfo : EIATTR_SW_WAR
	.align		4
.L_37:
        /*0070*/ 	.byte	0x04, 0x36
        /*0072*/ 	.short	(.L_39 - .L_38)
.L_38:
        /*0074*/ 	.word	0x00000008
.L_39:


//--------------------- .nv.info._Z7kernel3PjS_iji --------------------------
	.section	.nv.info._Z7kernel3PjS_iji,"",@"SHT_CUDA_INFO"
	.sectionflags	@""
	.align	4


	//----- nvinfo : EIATTR_CUDA_API_VERSION
	.align		4
        /*0000*/ 	.byte	0x04, 0x37
        /*0002*/ 	.short	(.L_41 - .L_40)
.L_40:
        /*0004*/ 	.word	0x00000082


	//----- nvinfo : EIATTR_KPARAM_INFO
	.align		4
.L_41:
        /*0008*/ 	.byte	0x04, 0x17
        /*000a*/ 	.short	(.L_43 - .L_42)
.L_42:
        /*000c*/ 	.word	0x00000000
        /*0010*/ 	.short	0x0004
        /*0012*/ 	.short	0x0018
        /*0014*/ 	.byte	0x00, 0xf0, 0x11, 0x00


	//----- nvinfo : EIATTR_KPARAM_INFO
	.align		4
.L_43:
        /*0018*/ 	.byte	0x04, 0x17
        /*001a*/ 	.short	(.L_45 - .L_44)
.L_44:
        /*001c*/ 	.word	0x00000000
        /*0020*/ 	.short	0x0003
        /*0022*/ 	.short	0x0014
        /*0024*/ 	.byte	0x00, 0xf0, 0x11, 0x00


	//----- nvinfo : EIATTR_KPARAM_INFO
	.align		4
.L_45:
        /*0028*/ 	.byte	0x04, 0x17
        /*002a*/ 	.short	(.L_47 - .L_46)
.L_46:
        /*002c*/ 	.word	0x00000000
        /*0030*/ 	.short	0x0002
        /*0032*/ 	.short	0x0010
        /*0034*/ 	.byte	0x00, 0xf0, 0x11, 0x00


	//----- nvinfo : EIATTR_KPARAM_INFO
	.align		4
.L_47:
        /*0038*/ 	.byte	0x04, 0x17
        /*003a*/ 	.short	(.L_49 - .L_48)
.L_48:
        /*003c*/ 	.word	0x00000000
        /*0040*/ 	.short	0x0001
        /*0042*/ 	.short	0x0008
        /*0044*/ 	.byte	0x00, 0xf5, 0x21, 0x00


	//----- nvinfo : EIATTR_KPARAM_INFO
	.align		4
.L_49:
        /*0048*/ 	.byte	0x04, 0x17
        /*004a*/ 	.short	(.L_51 - .L_50)
.L_50:
        /*004c*/ 	.word	0x00000000
        /*0050*/ 	.short	0x0000
        /*0052*/ 	.short	0x0000
        /*0054*/ 	.byte	0x00, 0xf5, 0x21, 0x00


	//----- nvinfo : EIATTR_SPARSE_MMA_MASK
	.align		4
.L_51:
        /*0058*/ 	.byte	0x03, 0x50
        /*005a*/ 	.short	0x0000


	//----- nvinfo : EIATTR_MAXREG_COUNT
	.align		4
        /*005c*/ 	.byte	0x03, 0x1b
        /*005e*/ 	.short	0x00ff


	//----- nvinfo : EIATTR_MERCURY_ISA_VERSION
	.align		4
        /*0060*/ 	.byte	0x03, 0x5f
        /*0062*/ 	.short	0x0101


	//----- nvinfo : EIATTR_VRC_CTA_INIT_COUNT
	.align		4
        /*0064*/ 	.byte	0x02, 0x4a
	.zero		1
	.zero		1


	//----- nvinfo : EIATTR_EXIT_INSTR_OFFSETS
	.align		4
        /*0068*/ 	.byte	0x04, 0x1c
        /*006a*/ 	.short	(.L_53 - .L_52)


	//   ....[0]....
.L_52:
        /*006c*/ 	.word	0x00000080


	//   ....[1]....
        /*0070*/ 	.word	0x000002b0


	//   ....[2]....
        /*0074*/ 	.word	0x00000630


	//----- nvinfo : EIATTR_CRS_STACK_SIZE
	.align		4
.L_53:
        /*0078*/ 	.byte	0x04, 0x1e
        /*007a*/ 	.short	(.L_55 - .L_54)
.L_54:
        /*007c*/ 	.word	0x00000000


	//----- nvinfo : EIATTR_CBANK_PARAM_SIZE
	.align		4
.L_55:
        /*0080*/ 	.byte	0x03, 0x19
        /*0082*/ 	.short	0x001c


	//----- nvinfo : EIATTR_PARAM_CBANK
	.align		4
        /*0084*/ 	.byte	0x04, 0x0a
        /*0086*/ 	.short	(.L_57 - .L_56)
	.align		4
.L_56:
        /*0088*/ 	.word	index@(.nv.constant0._Z7kernel3PjS_iji)
        /*008c*/ 	.short	0x0380
        /*008e*/ 	.short	0x001c


	//----- nvinfo : EIATTR_SW_WAR
	.align		4
.L_57:
        /*0090*/ 	.byte	0x04, 0x36
        /*0092*/ 	.short	(.L_59 - .L_58)
.L_58:
        /*0094*/ 	.word	0x00000008
.L_59:


//--------------------- .nv.info._Z7kernel2Pji    --------------------------
	.section	.nv.info._Z7kernel2Pji,"",@"SHT_CUDA_INFO"
	.sectionflags	@""
	.align	4


	//----- nvinfo : EIATTR_CUDA_API_VERSION
	.align		4
        /*0000*/ 	.byte	0x04, 0x37
        /*0002*/ 	.short	(.L_61 - .L_60)
.L_60:
        /*0004*/ 	.word	0x00000082


	//----- nvinfo : EIATTR_KPARAM_INFO
	.align		4
.L_61:
        /*0008*/ 	.byte	0x04, 0x17
        /*000a*/ 	.short	(.L_63 - .L_62)
.L_62:
        /*000c*/ 	.word	0x00000000
        /*0010*/ 	.short	0x0001
        /*0012*/ 	.short	0x0008
        /*0014*/ 	.byte	0x00, 0xf0, 0x11, 0x00


	//----- nvinfo : EIATTR_KPARAM_INFO
	.align		4
.L_63:
        /*0018*/ 	.byte	0x04, 0x17
        /*001a*/ 	.short	(.L_65 - .L_64)
.L_64:
        /*001c*/ 	.word	0x00000000
        /*0020*/ 	.short	0x0000
        /*0022*/ 	.short	0x0000
        /*0024*/ 	.byte	0x00, 0xf5, 0x21, 0x00


	//----- nvinfo : EIATTR_SPARSE_MMA_MASK
	.align		4
.L_65:
        /*0028*/ 	.byte	0x03, 0x50
        /*002a*/ 	.short	0x0000


	//----- nvinfo : EIATTR_MAXREG_COUNT
	.align		4
        /*002c*/ 	.byte	0x03, 0x1b
        /*002e*/ 	.short	0x00ff


	//----- nvinfo : EIATTR_NUM_BARRIERS
	.align		4
        /*0030*/ 	.byte	0x02, 0x4c
        /*0032*/ 	.byte	0x01
	.zero		1


	//----- nvinfo : EIATTR_MERCURY_ISA_VERSION
	.align		4
        /*0034*/ 	.byte	0x03, 0x5f
        /*0036*/ 	.short	0x0101


	//----- nvinfo : EIATTR_VRC_CTA_INIT_COUNT
	.align		4
        /*0038*/ 	.byte	0x02, 0x4a
	.zero		1
	.zero		1


	//----- nvinfo : EIATTR_EXIT_INSTR_OFFSETS
	.align		4
        /*003c*/ 	.byte	0x04, 0x1c
        /*003e*/ 	.short	(.L_67 - .L_66)


	//   ....[0]....
.L_66:
        /*0040*/ 	.word	0x00000100


	//   ....[1]....
        /*0044*/ 	.word	0x000002a0


	//   ....[2]....
        /*0048*/ 	.word	0x000002e0


	//----- nvinfo : EIATTR_CBANK_PARAM_SIZE
	.align		4
.L_67:
        /*004c*/ 	.byte	0x03, 0x19
        /*004e*/ 	.short	0x000c


	//----- nvinfo : EIATTR_PARAM_CBANK
	.align		4
        /*0050*/ 	.byte	0x04, 0x0a
        /*0052*/ 	.short	(.L_69 - .L_68)
	.align		4
.L_68:
        /*0054*/ 	.word	index@(.nv.constant0._Z7kernel2Pji)
        /*0058*/ 	.short	0x0380
        /*005a*/ 	.short	0x000c


	//----- nvinfo : EIATTR_SW_WAR
	.align		4
.L_69:
        /*005c*/ 	.byte	0x04, 0x36
        /*005e*/ 	.short	(.L_71 - .L_70)
.L_70:
        /*0060*/ 	.word	0x00000008
.L_71:


//--------------------- .nv.info._Z7kernel1PjS_S_i --------------------------
	.section	.nv.info._Z7kernel1PjS_S_i,"",@"SHT_CUDA_INFO"
	.sectionflags	@""
	.align	4


	//----- nvinfo : EIATTR_CUDA_API_VERSION
	.align		4
        /*0000*/ 	.byte	0x04, 0x37
        /*0002*/ 	.short	(.L_73 - .L_72)
.L_72:
        /*0004*/ 	.word	0x00000082


	//----- nvinfo : EIATTR_KPARAM_INFO
	.align		4
.L_73:
        /*0008*/ 	.byte	0x04, 0x17
        /*000a*/ 	.short	(.L_75 - .L_74)
.L_74:
        /*000c*/ 	.word	0x00000000
        /*0010*/ 	.short	0x0003
        /*0012*/ 	.short	0x0018
        /*0014*/ 	.byte	0x00, 0xf0, 0x11, 0x00


	//----- nvinfo : EIATTR_KPARAM_INFO
	.align		4
.L_75:
        /*0018*/ 	.byte	0x04, 0x17
        /*001a*/ 	.short	(.L_77 - .L_76)
.L_76:
        /*001c*/ 	.word	0x00000000
        /*0020*/ 	.short	0x0002
        /*0022*/ 	.short	0x0010
        /*0024*/ 	.byte	0x00, 0xf5, 0x21, 0x00


	//----- nvinfo : EIATTR_KPARAM_INFO
	.align		4
.L_77:
        /*0028*/ 	.byte	0x04, 0x17
        /*002a*/ 	.short	(.L_79 - .L_78)
.L_78:
        /*002c*/ 	.word	0x00000000
        /*0030*/ 	.short	0x0001
        /*0032*/ 	.short	0x0008
        /*0034*/ 	.byte	0x00, 0xf5, 0x21, 0x00


	//----- nvinfo : EIATTR_KPARAM_INFO
	.align		4
.L_79:
        /*0038*/ 	.byte	0x04, 0x17
        /*003a*/ 	.short	(.L_81 - .L_80)
.L_80:
        /*003c*/ 	.word	0x00000000
        /*0040*/ 	.short	0x0000
        /*0042*/ 	.short	0x0000
        /*0044*/ 	.byte	0x00, 0xf5, 0x21, 0x00


	//----- nvinfo : EIATTR_SPARSE_MMA_MASK
	.align		4
.L_81:
        /*0048*/ 	.byte	0x03, 0x50
        /*004a*/ 	.short	0x0000


	//----- nvinfo : EIATTR_MAXREG_COUNT
	.align		4
        /*004c*/ 	.byte	0x03, 0x1b
        /*004e*/ 	.short	0x00ff


	//----- nvinfo : EIATTR_NUM_BARRIERS
	.align		4
        /*0050*/ 	.byte	0x02, 0x4c
        /*0052*/ 	.byte	0x01
	.zero		1


	//----- nvinfo : EIATTR_MERCURY_ISA_VERSION
	.align		4
        /*0054*/ 	.byte	0x03, 0x5f
        /*0056*/ 	.short	0x0101


	//----- nvinfo : EIATTR_VRC_CTA_INIT_COUNT
	.align		4
        /*0058*/ 	.byte	0x02, 0x4a
	.zero		1
	.zero		1


	//----- nvinfo : EIATTR_EXIT_INSTR_OFFSETS
	.align		4
        /*005c*/ 	.byte	0x04, 0x1c
        /*005e*/ 	.short	(.L_83 - .L_82)


	//   ....[0]....
.L_82:
        /*0060*/ 	.word	0x000000d0


	//   ....[1]....
        /*0064*/ 	.word	0x00000b60


	//   ....[2]....
        /*0068*/ 	.word	0x00000d00


	//   ....[3]....
        /*006c*/ 	.word	0x00000d50


	//----- nvinfo : EIATTR_CRS_STACK_SIZE
	.align		4
.L_83:
        /*0070*/ 	.byte	0x04, 0x1e
        /*0072*/ 	.short	(.L_85 - .L_84)
.L_84:
        /*0074*/ 	.word	0x00000000


	//----- nvinfo : EIATTR_CBANK_PARAM_SIZE
	.align		4
.L_85:
        /*0078*/ 	.byte	0x03, 0x19
        /*007a*/ 	.short	0x001c


	//----- nvinfo : EIATTR_PARAM_CBANK
	.align		4
        /*007c*/ 	.byte	0x04, 0x0a
        /*007e*/ 	.short	(.L_87 - .L_86)
	.align		4
.L_86:
        /*0080*/ 	.word	index@(.nv.constant0._Z7kernel1PjS_S_i)
        /*0084*/ 	.short	0x0380
        /*0086*/ 	.short	0x001c


	//----- nvinfo : EIATTR_SW_WAR
	.align		4
.L_87:
        /*0088*/ 	.byte	0x04, 0x36
        /*008a*/ 	.short	(.L_89 - .L_88)
.L_88:
        /*008c*/ 	.word	0x00000008
.L_89:


//--------------------- .nv.callgraph             --------------------------
	.section	.nv.callgraph,"",@"SHT_CUDA_CALLGRAPH"
	.align	4
	.sectionentsize	8
	.align		4
        /*0000*/ 	.word	0x00000000
	.align		4
        /*0004*/ 	.word	0xffffffff
	.align		4
        /*0008*/ 	.word	0x00000000
	.align		4
        /*000c*/ 	.word	0xfffffffe
	.align		4
        /*0010*/ 	.word	0x00000000
	.align		4
        /*0014*/ 	.word	0xfffffffd
	.align		4
        /*0018*/ 	.word	0x00000000
	.align		4
        /*001c*/ 	.word	0xfffffffc


//--------------------- .text._Z7kernel4PjS_i     --------------------------
	.section	.text._Z7kernel4PjS_i,"ax",@progbits
	.align	128
        .global         _Z7kernel4PjS_i
        .type           _Z7kernel4PjS_i,@function
        .size           _Z7kernel4PjS_i,(.L_x_22 - _Z7kernel4PjS_i)
        .other          _Z7kernel4PjS_i,@"STO_CUDA_ENTRY STV_DEFAULT"
_Z7kernel4PjS_i:
.text._Z7kernel4PjS_i:
[----:B------:R-:W-:Y:S01]  /*0000*/  LDC R1, c[0x0][0x37c] ;  /* 0x0000df00ff017b82 */ /* 0x000fe20000000800 */
[----:B------:R-:W0:Y:S07]  /*0010*/  S2R R5, SR_TID.X ;  /* 0x0000000000057919 */ /* 0x000e2e0000002100 */
[----:B------:R-:W1:Y:S01]  /*0020*/  S2UR UR4, SR_CTAID.X ;  /* 0x00000000000479c3 */ /* 0x000e620000002500 */
[----:B------:R-:W1:Y:S07]  /*0030*/  LDCU UR5, c[0x0][0x360] ;  /* 0x00006c00ff0577ac */ /* 0x000e6e0008000800 */
[----:B------:R-:W2:Y:S01]  /*0040*/  LDC R0, c[0x0][0x390] ;  /* 0x0000e400ff007b82 */ /* 0x000ea20000000800 */
[----:B-1----:R-:W-:-:S06]  /*0050*/  UIMAD UR4, UR4, UR5, URZ ;  /* 0x00000005040472a4 */ /* 0x002fcc000f8e02ff */
[----:B0-----:R-:W-:-:S05]  /*0060*/  VIADD R3, R5, UR4 ;  /* 0x0000000405037c36 */ /* 0x001fca0008000000 */
[----:B--2---:R-:W-:-:S13]  /*0070*/  ISETP.GE.AND P0, PT, R3, R0, PT ;  /* 0x000000000300720c */ /* 0x004fda0003f06270 */
[----:B------:R-:W-:Y:S05]  /*0080*/  @P0 EXIT ;  /* 0x000000000000094d */ /* 0x000fea0003800000 */
[----:B------:R-:W-:Y:S01]  /*0090*/  ULOP3.LUT UR4, URZ, UR4, URZ, 0x33, !UPT ;  /* 0x00000004ff047292 */ /* 0x000fe2000f8e33ff */
[----:B------:R-:W-:Y:S01]  /*00a0*/  VIADDMNMX R2, R3, 0x4000, R0, !PT ;  /* 0x0000400003027846 */ /* 0x000fe20007800100 */
[----:B------:R-:W0:Y:S01]  /*00b0*/  LDCU.64 UR8, c[0x0][0x358] ;  /* 0x00006b00ff0877ac */ /* 0x000e220008000a00 */
[----:B------:R-:W-:Y:S03]  /*00c0*/  BSSY.RECONVERGENT B0, `(.L_x_0) ;  /* 0x0000015000007945 */ /* 0x000fe60003800200 */
[----:B------:R-:W-:-:S04]  /*00d0*/  IADD3 R2, PT, PT, -R5, UR4, R2 ;  /* 0x0000000405027c10 */ /* 0x000fc8000fffe102 */
[C---:B------:R-:W-:Y:S02]  /*00e0*/  LOP3.LUT R4, R2.reuse, 0xc000, RZ, 0xc0, !PT ;  /* 0x0000c00002047812 */ /* 0x040fe400078ec0ff */
[----:B------:R-:W-:Y:S02]  /*00f0*/  ISETP.GE.U32.AND P0, PT, R2, 0xc000, PT ;  /* 0x0000c0000200780c */ /* 0x000fe40003f06070 */
[----:B------:R-:W-:-:S13]  /*0100*/  ISETP.NE.AND P1, PT, R4, 0xc000, PT ;  /* 0x0000c0000400780c */ /* 0x000fda0003f25270 */
[----:B0-----:R-:W-:Y:S05]  /*0110*/  @!P1 BRA `(.L_x_1) ;  /* 0x00000000003c9947 */ /* 0x001fea0003800000 */
[----:B------:R-:W0:Y:S01]  /*0120*/  LDC.64 R8, c[0x0][0x380] ;  /* 0x0000e000ff087b82 */ /* 0x000e220000000a00 */
[----:B------:R-:W-:-:S04]  /*0130*/  LEA.HI R2, R2, 0x1, RZ, 0x12 ;  /* 0x0000000102027811 */ /* 0x000fc800078f90ff */
[----:B------:R-:W-:-:S03]  /*0140*/  LOP3.LUT R2, R2, 0x3, RZ, 0xc0, !PT ;  /* 0x0000000302027812 */ /* 0x000fc600078ec0ff */
[----:B------:R-:W1:Y:S02]  /*0150*/  LDC.64 R10, c[0x0][0x388] ;  /* 0x0000e200ff0a7b82 */ /* 0x000e640000000a00 */
[----:B------:R-:W-:-:S07]  /*0160*/  IMAD.MOV R2, RZ, RZ, -R2 ;  /* 0x000000ffff027224 */ /* 0x000fce00078e0a02 */
.L_x_2:
[----:B-1----:R-:W-:-:S04]  /*0170*/  IMAD.WIDE R6, R3, 0x4, R10 ;  /* 0x0000000403067825 */ /* 0x002fc800078e020a */
[C---:B0-2---:R-:W-:Y:S02]  /*0180*/  IMAD.WIDE R4, R3.reuse, 0x4, R8 ;  /* 0x0000000403047825 */ /* 0x045fe400078e0208 */
[----:B------:R-:W2:Y:S04]  /*0190*/  LDG.E R6, desc[UR8][R6.64] ;  /* 0x0000000806067981 */ /* 0x000ea8000c1e1900 */
[----:B------:R-:W2:Y:S01]  /*01a0*/  LDG.E R13, desc[UR8][R4.64] ;  /* 0x00000008040d7981 */ /* 0x000ea2000c1e1900 */
[----:B------:R-:W-:Y:S02]  /*01b0*/  VIADD R2, R2, 0x1 ;  /* 0x0000000102027836 */ /* 0x000fe40000000000 */
[----:B------:R-:W-:-:S03]  /*01c0*/  VIADD R3, R3, 0x4000 ;  /* 0x0000400003037836 */ /* 0x000fc60000000000 */
[----:B------:R-:W-:Y:S02]  /*01d0*/  ISETP.NE.AND P1, PT, R2, RZ, PT ;  /* 0x000000ff0200720c */ /* 0x000fe40003f25270 */
[----:B--2---:R-:W-:-:S05]  /*01e0*/  LOP3.LUT R13, R13, R6, RZ, 0x3c, !PT ;  /* 0x000000060d0d7212 */ /* 0x004fca00078e3cff */
[----:B------:R2:W-:Y:S06]  /*01f0*/  STG.E desc[UR8][R4.64], R13 ;  /* 0x0000000d04007986 */ /* 0x0005ec000c101908 */
[----:B------:R-:W-:Y:S05]  /*0200*/  @P1 BRA `(.L_x_2) ;  /* 0xfffffffc00d81947 */ /* 0x000fea000383ffff */
.L_x_1:
[----:B------:R-:W-:Y:S05]  /*0210*/  BSYNC.RECONVERGENT B0 ;  /* 0x0000000000007941 */ /* 0x000fea0003800200 */
.L_x_0:
[----:B------:R-:W-:Y:S05]  /*0220*/  @!P0 EXIT ;  /* 0x000000000000894d */ /* 0x000fea0003800000 */
[----:B------:R-:W0:Y:S02]  /*0230*/  LDCU.128 UR4, c[0x0][0x380] ;  /* 0x00007000ff0477ac */ /* 0x000e240008000c00 */
[----:B0-----:R-:W-:Y:S02]  /*0240*/  UIADD3 UR6, UP0, UPT, UR6, 0x20000, URZ ;  /* 0x0002000006067890 */ /* 0x001fe4000ff1e0ff */
[----:B------:R-:W-:Y:S02]  /*0250*/  UIADD3 UR4, UP1, UPT, UR4, 0x20000, URZ ;  /* 0x0002000004047890 */ /* 0x000fe4000ff3e0ff */
[----:B------:R-:W-:Y:S02]  /*0260*/  UIADD3.X UR7, UPT, UPT, URZ, UR7, URZ, UP0, !UPT ;  /* 0x00000007ff077290 */ /* 0x000fe400087fe4ff */
[----:B------:R-:W-:-:S12]  /*0270*/  UIADD3.X UR5, UPT, UPT, URZ, UR5, URZ, UP1, !UPT ;  /* 0x00000005ff057290 */ /* 0x000fd80008ffe4ff */
.L_x_3:
[----:B------:R-:W-:Y:S02]  /*0280*/  IMAD.U32 R6, RZ, RZ, UR6 ;  /* 0x00000006ff067e24 */ /* 0x000fe4000f8e00ff */
[----:B------:R-:W-:Y:S02]  /*0290*/  IMAD.U32 R7, RZ, RZ, UR7 ;  /* 0x00000007ff077e24 */ /* 0x000fe4000f8e00ff */
[----:B0-2---:R-:W-:Y:S02]  /*02a0*/  IMAD.U32 R4, RZ, RZ, UR4 ;  /* 0x00000004ff047e24 */ /* 0x005fe4000f8e00ff */
[----:B------:R-:W-:Y:S02]  /*02b0*/  IMAD.U32 R5, RZ, RZ, UR5 ;  /* 0x00000005ff057e24 */ /* 0x000fe4000f8e00ff */
[----:B------:R-:W-:-:S04]  /*02c0*/  IMAD.WIDE R6, R3, 0x4, R6 ;  /* 0x0000000403067825 */ /* 0x000fc800078e0206 */
[----:B------:R-:W-:Y:S01]  /*02d0*/  IMAD.WIDE R4, R3, 0x4, R4 ;  /* 0x0000000403047825 */ /* 0x000fe200078e0204 */
[----:B------:R-:W2:Y:S04]  /*02e0*/  LDG.E R2, desc[UR8][R6.64+-0x20000] ;  /* 0xfe00000806027981 */ /* 0x000ea8000c1e1900 */
[----:B------:R-:W2:Y:S04]  /*02f0*/  LDG.E R9, desc[UR8][R4.64+-0x20000] ;  /* 0xfe00000804097981 */ /* 0x000ea8000c1e1900 */
[----:B------:R-:W3:Y:S04]  /*0300*/  LDG.E R11, desc[UR8][R4.64+-0x10000] ;  /* 0xff000008040b7981 */ /* 0x000ee8000c1e1900 */
[----:B------:R-:W4:Y:S04]  /*0310*/  LDG.E R13, desc[UR8][R4.64] ;  /* 0x00000008040d7981 */ /* 0x000f28000c1e1900 */
[----:B------:R-:W5:Y:S01]  /*0320*/  LDG.E R15, desc[UR8][R4.64+0x10000] ;  /* 0x01000008040f7981 */ /* 0x000f62000c1e1900 */
[----:B--2---:R-:W-:-:S05]  /*0330*/  LOP3.LUT R9, R9, R2, RZ, 0x3c, !PT ;  /* 0x0000000209097212 */ /* 0x004fca00078e3cff */
[----:B------:R0:W-:Y:S04]  /*0340*/  STG.E desc[UR8][R4.64+-0x20000], R9 ;  /* 0xfe00000904007986 */ /* 0x0001e8000c101908 */
[----:B------:R-:W3:Y:S02]  /*0350*/  LDG.E R2, desc[UR8][R6.64+-0x10000] ;  /* 0xff00000806027981 */ /* 0x000ee4000c1e1900 */
[----:B---3--:R-:W-:-:S05]  /*0360*/  LOP3.LUT R11, R11, R2, RZ, 0x3c, !PT ;  /* 0x000000020b0b7212 */ /* 0x008fca00078e3cff */
[----:B------:R0:W-:Y:S04]  /*0370*/  STG.E desc[UR8][R4.64+-0x10000], R11 ;  /* 0xff00000b04007986 */ /* 0x0001e8000c101908 */
[----:B------:R-:W4:Y:S02]  /*0380*/  LDG.E R2, desc[UR8][R6.64] ;  /* 0x0000000806027981 */ /* 0x000f24000c1e1900 */
[----:B----4-:R-:W-:-:S05]  /*0390*/  LOP3.LUT R13, R13, R2, RZ, 0x3c, !PT ;  /* 0x000000020d0d7212 */ /* 0x010fca00078e3cff */
[----:B------:R0:W-:Y:S04]  /*03a0*/  STG.E desc[UR8][R4.64], R13 ;  /* 0x0000000d04007986 */ /* 0x0001e8000c101908 */
[----:B------:R-:W5:Y:S01]  /*03b0*/  LDG.E R2, desc[UR8][R6.64+0x10000] ;  /* 0x0100000806027981 */ /* 0x000f62000c1e1900 */
[----:B------:R-:W-:-:S05]  /*03c0*/  VIADD R3, R3, 0x10000 ;  /* 0x0001000003037836 */ /* 0x000fca0000000000 */
[----:B------:R-:W-:Y:S02]  /*03d0*/  ISETP.GE.AND P0, PT, R3, R0, PT ;  /* 0x000000000300720c */ /* 0x000fe40003f06270 */
[----:B-----5:R-:W-:-:S05]  /*03e0*/  LOP3.LUT R15, R15, R2, RZ, 0x3c, !PT ;  /* 0x000000020f0f7212 */ /* 0x020fca00078e3cff */
[----:B------:R0:W-:Y:S06]  /*03f0*/  STG.E desc[UR8][R4.64+0x10000], R15 ;  /* 0x0100000f04007986 */ /* 0x0001ec000c101908 */
[----:B------:R-:W-:Y:S05]  /*0400*/  @!P0 BRA `(.L_x_3) ;  /* 0xfffffffc009c8947 */ /* 0x000fea000383ffff */
[----:B------:R-:W-:Y:S05]  /*0410*/  EXIT ;  /* 0x000000000000794d */ /* 0x000fea0003800000 */
.L_x_4:
[----:B------:R-:W-:-:S00]  /*0420*/  BRA `(.L_x_4) ;  /* 0xfffffffc00fc7947 */ /* 0x000fc0000383ffff */
[----:B------:R-:W-:-:S00]  /*0430*/  NOP ;  /* 0x0000000000007918 */ /* 0x000fc00000000000 */
        /* <DEDUP_REMOVED lines=12> */
.L_x_22:


//--------------------- .text._Z7kernel3PjS_iji   --------------------------
	.section	.text._Z7kernel3PjS_iji,"ax",@progbits
	.align	128
        .global         _Z7kernel3PjS_iji
        .type           _Z7kernel3PjS_iji,@function
        .size           _Z7kernel3PjS_iji,(.L_x_23 - _Z7kernel3PjS_iji)
        .other          _Z7kernel3PjS_iji,@"STO_CUDA_ENTRY STV_DEFAULT"
_Z7kernel3PjS_iji:
.text._Z7kernel3PjS_iji:
        /* <DEDUP_REMOVED lines=11> */
[----:B------:R-:W0:Y:S01]  /*00b0*/  LDCU UR9, c[0x0][0x390] ;  /* 0x00007200ff0977ac */ /* 0x000e220008000800 */
[----:B------:R-:W-:Y:S03]  /*00c0*/  BSSY.RECONVERGENT B0, `(.L_x_5) ;  /* 0x000001e000007945 */ /* 0x000fe60003800200 */
[----:B------:R-:W-:Y:S01]  /*00d0*/  IADD3 R6, PT, PT, -R3, UR4, R2 ;  /* 0x0000000403067c10 */ /* 0x000fe2000fffe102 */
[----:B------:R-:W1:Y:S03]  /*00e0*/  LDCU.64 UR10, c[0x0][0x358] ;  /* 0x00006b00ff0a77ac */ /* 0x000e660008000a00 */
[C---:B------:R-:W-:Y:S01]  /*00f0*/  LOP3.LUT R2, R6.reuse, 0xc000, RZ, 0xc0, !PT ;  /* 0x0000c00006027812 */ /* 0x040fe200078ec0ff */
[----:B------:R-:W2:Y:S01]  /*0100*/  LDCU UR4, c[0x0][0x394] ;  /* 0x00007280ff0477ac */ /* 0x000ea20008000800 */
[----:B------:R-:W-:-:S02]  /*0110*/  ISETP.GE.U32.AND P0, PT, R6, 0xc000, PT ;  /* 0x0000c0000600780c */ /* 0x000fc40003f06070 */
[----:B------:R-:W-:Y:S01]  /*0120*/  ISETP.NE.AND P1, PT, R2, 0xc000, PT ;  /* 0x0000c0000200780c */ /* 0x000fe20003f25270 */
[----:B0-----:R-:W-:-:S12]  /*0130*/  UIADD3 UR8, UPT, UPT, -UR9, 0x20, URZ ;  /* 0x0000002009087890 */ /* 0x001fd8000fffe1ff */
[----:B-1----:R-:W-:Y:S05]  /*0140*/  @!P1 BRA `(.L_x_6) ;  /* 0x0000000000549947 */ /* 0x002fea0003800000 */
[----:B------:R-:W0:Y:S01]  /*0150*/  LDC.64 R2, c[0x0][0x380] ;  /* 0x0000e000ff027b82 */ /* 0x000e220000000a00 */
[----:B------:R-:W-:-:S04]  /*0160*/  LEA.HI R6, R6, 0x1, RZ, 0x12 ;  /* 0x0000000106067811 */ /* 0x000fc800078f90ff */
[----:B------:R-:W-:-:S03]  /*0170*/  LOP3.LUT R6, R6, 0x3, RZ, 0xc0, !PT ;  /* 0x0000000306067812 */ /* 0x000fc600078ec0ff */
[----:B------:R-:W1:Y:S02]  /*0180*/  LDC.64 R4, c[0x0][0x388] ;  /* 0x0000e200ff047b82 */ /* 0x000e640000000a00 */
[----:B------:R-:W-:-:S07]  /*0190*/  IMAD.MOV R6, RZ, RZ, -R6 ;  /* 0x000000ffff067224 */ /* 0x000fce00078e0a06 */
.L_x_7:
[----:B-1----:R-:W-:-:S05]  /*01a0*/  IMAD.WIDE R10, R7, 0x4, R4 ;  /* 0x00000004070a7825 */ /* 0x002fca00078e0204 */
[----:B------:R-:W2:Y:S04]  /*01b0*/  LDG.E R12, desc[UR10][R10.64+-0x4] ;  /* 0xfffffc0a0a0c7981 */ /* 0x000ea8000c1e1900 */
[----:B---3--:R-:W3:Y:S01]  /*01c0*/  LDG.E R13, desc[UR10][R10.64] ;  /* 0x0000000a0a0d7981 */ /* 0x008ee2000c1e1900 */
[----:B0-----:R-:W-:-:S05]  /*01d0*/  IMAD.WIDE R8, R7, 0x4, R2 ;  /* 0x0000000407087825 */ /* 0x001fca00078e0202 */
[----:B------:R-:W4:Y:S01]  /*01e0*/  LDG.E R15, desc[UR10][R8.64] ;  /* 0x0000000a080f7981 */ /* 0x000f22000c1e1900 */
[----:B------:R-:W-:Y:S02]  /*01f0*/  VIADD R6, R6, 0x1 ;  /* 0x0000000106067836 */ /* 0x000fe40000000000 */
[----:B------:R-:W-:-:S03]  /*0200*/  VIADD R7, R7, 0x4000 ;  /* 0x0000400007077836 */ /* 0x000fc60000000000 */
[----:B------:R-:W-:Y:S02]  /*0210*/  ISETP.NE.AND P1, PT, R6, RZ, PT ;  /* 0x000000ff0600720c */ /* 0x000fe40003f25270 */
[----:B--2---:R-:W-:Y:S02]  /*0220*/  LOP3.LUT R12, R12, UR4, RZ, 0x30, !PT ;  /* 0x000000040c0c7c12 */ /* 0x004fe4000f8e30ff */
[----:B---3--:R-:W-:Y:S02]  /*0230*/  LOP3.LUT R13, R13, UR4, RZ, 0xc0, !PT ;  /* 0x000000040d0d7c12 */ /* 0x008fe4000f8ec0ff */
[----:B------:R-:W-:Y:S02]  /*0240*/  SHF.L.U32 R12, R12, UR8, RZ ;  /* 0x000000080c0c7c19 */ /* 0x000fe400080006ff */
[----:B------:R-:W-:-:S05]  /*0250*/  SHF.R.U32.HI R13, RZ, UR9, R13 ;  /* 0x00000009ff0d7c19 */ /* 0x000fca000801160d */
[----:B------:R-:W-:-:S05]  /*0260*/  IMAD.IADD R12, R12, 0x1, R13 ;  /* 0x000000010c0c7824 */ /* 0x000fca00078e020d */
[----:B----4-:R-:W-:-:S05]  /*0270*/  LOP3.LUT R15, R12, R15, RZ, 0x3c, !PT ;  /* 0x0000000f0c0f7212 */ /* 0x010fca00078e3cff */
[----:B------:R3:W-:Y:S01]  /*0280*/  STG.E desc[UR10][R8.64], R15 ;  /* 0x0000000f08007986 */ /* 0x0007e2000c10190a */
[----:B------:R-:W-:Y:S05]  /*0290*/  @P1 BRA `(.L_x_7) ;  /* 0xfffffffc00c01947 */ /* 0x000fea000383ffff */
.L_x_6:
[----:B--2---:R-:W-:Y:S05]  /*02a0*/  BSYNC.RECONVERGENT B0 ;  /* 0x0000000000007941 */ /* 0x004fea0003800200 */
.L_x_5:
[----:B------:R-:W-:Y:S05]  /*02b0*/  @!P0 EXIT ;  /* 0x000000000000894d */ /* 0x000fea0003800000 */
[----:B------:R-:W0:Y:S01]  /*02c0*/  LDCU.128 UR4, c[0x0][0x380] ;  /* 0x00007000ff0477ac */ /* 0x000e220008000c00 */
[----:B------:R-:W1:Y:S01]  /*02d0*/  LDCU UR12, c[0x0][0x394] ;  /* 0x00007280ff0c77ac */ /* 0x000e620008000800 */
[----:B0-----:R-:W-:Y:S02]  /*02e0*/  UIADD3 UR6, UP0, UPT, UR6, 0x1fffc, URZ ;  /* 0x0001fffc06067890 */ /* 0x001fe4000ff1e0ff */
[----:B------:R-:W-:Y:S02]  /*02f0*/  UIADD3 UR4, UP1, UPT, UR4, 0x20000, URZ ;  /* 0x0002000004047890 */ /* 0x000fe4000ff3e0ff */
[----:B------:R-:W-:Y:S02]  /*0300*/  UIADD3.X UR7, UPT, UPT, URZ, UR7, URZ, UP0, !UPT ;  /* 0x00000007ff077290 */ /* 0x000fe400087fe4ff */
[----:B-1----:R-:W-:-:S12]  /*0310*/  UIADD3.X UR5, UPT, UPT, URZ, UR5, URZ, UP1, !UPT ;  /* 0x00000005ff057290 */ /* 0x002fd80008ffe4ff */
.L_x_8:
[----:B------:R-:W-:Y:S02]  /*0320*/  IMAD.U32 R2, RZ, RZ, UR6 ;  /* 0x00000006ff027e24 */ /* 0x000fe4000f8e00ff */
[----:B------:R-:W-:Y:S02]  /*0330*/  IMAD.U32 R3, RZ, RZ, UR7 ;  /* 0x00000007ff037e24 */ /* 0x000fe4000f8e00ff */
[----:B0-----:R-:W-:Y:S02]  /*0340*/  IMAD.U32 R4, RZ, RZ, UR4 ;  /* 0x00000004ff047e24 */ /* 0x001fe4000f8e00ff */
[----:B------:R-:W-:-:S05]  /*0350*/  IMAD.WIDE R2, R7, 0x4, R2 ;  /* 0x0000000407027825 */ /* 0x000fca00078e0202 */
[----:B------:R-:W2:Y:S04]  /*0360*/  LDG.E R6, desc[UR10][R2.64+-0x20000] ;  /* 0xfe00000a02067981 */ /* 0x000ea8000c1e1900 */
[----:B---3--:R-:W3:Y:S01]  /*0370*/  LDG.E R8, desc[UR10][R2.64+-0x1fffc] ;  /* 0xfe00040a02087981 */ /* 0x008ee2000c1e1900 */
[----:B------:R-:W-:Y:S02]  /*0380*/  IMAD.U32 R5, RZ, RZ, UR5 ;  /* 0x00000005ff057e24 */ /* 0x000fe4000f8e00ff */
[----:B------:R-:W-:-:S05]  /*0390*/  IMAD.WIDE R4, R7, 0x4, R4 ;  /* 0x0000000407047825 */ /* 0x000fca00078e0204 */
[----:B------:R-:W4:Y:S04]  /*03a0*/  LDG.E R11, desc[UR10][R4.64+-0x20000] ;  /* 0xfe00000a040b7981 */ /* 0x000f28000c1e1900 */
[----:B------:R-:W5:Y:S01]  /*03b0*/  LDG.E R13, desc[UR10][R4.64+-0x10000] ;  /* 0xff00000a040d7981 */ /* 0x000f62000c1e1900 */
[----:B--2---:R-:W-:Y:S02]  /*03c0*/  LOP3.LUT R6, R6, UR12, RZ, 0x30, !PT ;  /* 0x0000000c06067c12 */ /* 0x004fe4000f8e30ff */
[----:B---3--:R-:W-:Y:S02]  /*03d0*/  LOP3.LUT R8, R8, UR12, RZ, 0xc0, !PT ;  /* 0x0000000c08087c12 */ /* 0x008fe4000f8ec0ff */
[----:B------:R-:W-:Y:S02]  /*03e0*/  SHF.L.U32 R6, R6, UR8, RZ ;  /* 0x0000000806067c19 */ /* 0x000fe400080006ff */
[----:B------:R-:W-:-:S05]  /*03f0*/  SHF.R.U32.HI R9, RZ, UR9, R8 ;  /* 0x00000009ff097c19 */ /* 0x000fca0008011608 */
[----:B------:R-:W-:-:S05]  /*0400*/  IMAD.IADD R6, R6, 0x1, R9 ;  /* 0x0000000106067824 */ /* 0x000fca00078e0209 */
[----:B----4-:R-:W-:-:S05]  /*0410*/  LOP3.LUT R11, R6, R11, RZ, 0x3c, !PT ;  /* 0x0000000b060b7212 */ /* 0x010fca00078e3cff */
[----:B------:R0:W-:Y:S04]  /*0420*/  STG.E desc[UR10][R4.64+-0x20000], R11 ;  /* 0xfe00000b04007986 */ /* 0x0001e8000c10190a */
[----:B------:R-:W2:Y:S04]  /*0430*/  LDG.E R6, desc[UR10][R2.64+-0x10000] ;  /* 0xff00000a02067981 */ /* 0x000ea8000c1e1900 */
[----:B------:R-:W3:Y:S04]  /*0440*/  LDG.E R8, desc[UR10][R2.64+-0xfffc] ;  /* 0xff00040a02087981 */ /* 0x000ee8000c1e1900 */
[----:B0-----:R-:W4:Y:S01]  /*0450*/  LDG.E R11, desc[UR10][R4.64] ;  /* 0x0000000a040b7981 */ /* 0x001f22000c1e1900 */
[----:B--2---:R-:W-:-:S02]  /*0460*/  LOP3.LUT R6, R6, UR12, RZ, 0x30, !PT ;  /* 0x0000000c06067c12 */ /* 0x004fc4000f8e30ff */
[----:B---3--:R-:W-:Y:S02]  /*0470*/  LOP3.LUT R8, R8, UR12, RZ, 0xc0, !PT ;  /* 0x0000000c08087c12 */ /* 0x008fe4000f8ec0ff */
[----:B------:R-:W-:Y:S02]  /*0480*/  SHF.L.U32 R6, R6, UR8, RZ ;  /* 0x0000000806067c19 */ /* 0x000fe400080006ff */
[----:B------:R-:W-:-:S05]  /*0490*/  SHF.R.U32.HI R9, RZ, UR9, R8 ;  /* 0x00000009ff097c19 */ /* 0x000fca0008011608 */
[----:B------:R-:W-:-:S05]  /*04a0*/  IMAD.IADD R6, R6, 0x1, R9 ;  /* 0x0000000106067824 */ /* 0x000fca00078e0209 */
[----:B-----5:R-:W-:-:S05]  /*04b0*/  LOP3.LUT R13, R6, R13, RZ, 0x3c, !PT ;  /* 0x0000000d060d7212 */ /* 0x020fca00078e3cff */
[----:B------:R0:W-:Y:S04]  /*04c0*/  STG.E desc[UR10][R4.64+-0x10000], R13 ;  /* 0xff00000d04007986 */ /* 0x0001e8000c10190a */
[----:B------:R-:W2:Y:S04]  /*04d0*/  LDG.E R6, desc[UR10][R2.64] ;  /* 0x0000000a02067981 */ /* 0x000ea8000c1e1900 */
[----:B------:R-:W3:Y:S04]  /*04e0*/  LDG.E R8, desc[UR10][R2.64+0x4] ;  /* 0x0000040a02087981 */ /* 0x000ee8000c1e1900 */
[----:B0-----:R-:W5:Y:S01]  /*04f0*/  LDG.E R13, desc[UR10][R4.64+0x10000] ;  /* 0x0100000a040d7981 */ /* 0x001f62000c1e1900 */
[----:B--2---:R-:W-:-:S02]  /*0500*/  LOP3.LUT R6, R6, UR12, RZ, 0x30, !PT ;  /* 0x0000000c06067c12 */ /* 0x004fc4000f8e30ff */
[----:B---3--:R-:W-:Y:S02]  /*0510*/  LOP3.LUT R8, R8, UR12, RZ, 0xc0, !PT ;  /* 0x0000000c08087c12 */ /* 0x008fe4000f8ec0ff */
[----:B------:R-:W-:Y:S02]  /*0520*/  SHF.L.U32 R6, R6, UR8, RZ ;  /* 0x0000000806067c19 */ /* 0x000fe400080006ff */
[----:B------:R-:W-:-:S05]  /*0530*/  SHF.R.U32.HI R9, RZ, UR9, R8 ;  /* 0x00000009ff097c19 */ /* 0x000fca0008011608 */
[----:B------:R-:W-:-:S05]  /*0540*/  IMAD.IADD R6, R6, 0x1, R9 ;  /* 0x0000000106067824 */ /* 0x000fca00078e0209 */
[----:B----4-:R-:W-:-:S05]  /*0550*/  LOP3.LUT R11, R6, R11, RZ, 0x3c, !PT ;  /* 0x0000000b060b7212 */ /* 0x010fca00078e3cff */
[----:B------:R0:W-:Y:S04]  /*0560*/  STG.E desc[UR10][R4.64], R11 ;  /* 0x0000000b04007986 */ /* 0x0001e8000c10190a */
[----:B------:R-:W2:Y:S04]  /*0570*/  LDG.E R6, desc[UR10][R2.64+0x10000] ;  /* 0x0100000a02067981 */ /* 0x000ea8000c1e1900 */
[----:B------:R-:W3:Y:S01]  /*0580*/  LDG.E R8, desc[UR10][R2.64+0x10004] ;  /* 0x0100040a02087981 */ /* 0x000ee2000c1e1900 */
[----:B------:R-:W-:-:S05]  /*0590*/  VIADD R7, R7, 0x10000 ;  /* 0x0001000007077836 */ /* 0x000fca0000000000 */
[----:B------:R-:W-:Y:S02]  /*05a0*/  ISETP.GE.AND P0, PT, R7, R0, PT ;  /* 0x000000000700720c */ /* 0x000fe40003f06270 */
[----:B--2---:R-:W-:Y:S02]  /*05b0*/  LOP3.LUT R6, R6, UR12, RZ, 0x30, !PT ;  /* 0x0000000c06067c12 */ /* 0x004fe4000f8e30ff */
[----:B---3--:R-:W-:Y:S02]  /*05c0*/  LOP3.LUT R8, R8, UR12, RZ, 0xc0, !PT ;  /* 0x0000000c08087c12 */ /* 0x008fe4000f8ec0ff */
[----:B------:R-:W-:Y:S02]  /*05d0*/  SHF.L.U32 R6, R6, UR8, RZ ;  /* 0x0000000806067c19 */ /* 0x000fe400080006ff */
[----:B------:R-:W-:-:S05]  /*05e0*/  SHF.R.U32.HI R9, RZ, UR9, R8 ;  /* 0x00000009ff097c19 */ /* 0x000fca0008011608 */
[----:B------:R-:W-:-:S05]  /*05f0*/  IMAD.IADD R6, R6, 0x1, R9 ;  /* 0x0000000106067824 */ /* 0x000fca00078e0209 */
[----:B-----5:R-:W-:-:S05]  /*0600*/  LOP3.LUT R13, R6, R13, RZ, 0x3c, !PT ;  /* 0x0000000d060d7212 */ /* 0x020fca00078e3cff */
[----:B------:R0:W-:Y:S01]  /*0610*/  STG.E desc[UR10][R4.64+0x10000], R13 ;  /* 0x0100000d04007986 */ /* 0x0001e2000c10190a */
[----:B------:R-:W-:Y:S05]  /*0620*/  @!P0 BRA `(.L_x_8) ;  /* 0xfffffffc003c8947 */ /* 0x000fea000383ffff */
[----:B------:R-:W-:Y:S05]  /*0630*/  EXIT ;  /* 0x000000000000794d */ /* 0x000fea0003800000 */
.L_x_9:
        /* <DEDUP_REMOVED lines=12> */
.L_x_23:


//--------------------- .text._Z7kernel2Pji       --------------------------
	.section	.text._Z7kernel2Pji,"ax",@progbits
	.align	128
        .global         _Z7kernel2Pji
        .type           _Z7kernel2Pji,@function
        .size           _Z7kernel2Pji,(.L_x_24 - _Z7kernel2Pji)
        .other          _Z7kernel2Pji,@"STO_CUDA_ENTRY STV_DEFAULT"
_Z7kernel2Pji:
.text._Z7kernel2Pji:
[----:B------:R-:W-:Y:S01]  /*0000*/  LDC R1, c[0x0][0x37c] ;  /* 0x0000df00ff017b82 */ /* 0x000fe20000000800 */
[----:B------:R-:W0:Y:S01]  /*0010*/  S2R R7, SR_TID.X ;  /* 0x0000000000077919 */ /* 0x000e220000002100 */
[----:B------:R-:W0:Y:S01]  /*0020*/  LDCU UR4, c[0x0][0x388] ;  /* 0x00007100ff0477ac */ /* 0x000e220008000800 */
[----:B------:R-:W-:Y:S01]  /*0030*/  IMAD.MOV.U32 R0, RZ, RZ, RZ ;  /* 0x000000ffff007224 */ /* 0x000fe200078e00ff */
[----:B------:R-:W1:Y:S01]  /*0040*/  LDCU.64 UR6, c[0x0][0x358] ;  /* 0x00006b00ff0677ac */ /* 0x000e620008000a00 */
[----:B0-----:R-:W-:-:S13]  /*0050*/  ISETP.GE.U32.AND P0, PT, R7, UR4, PT ;  /* 0x0000000407007c0c */ /* 0x001fda000bf06070 */
[----:B------:R-:W0:Y:S02]  /*0060*/  @!P0 LDC.64 R2, c[0x0][0x380] ;  /* 0x0000e000ff028b82 */ /* 0x000e240000000a00 */
[----:B0-----:R-:W-:-:S05]  /*0070*/  @!P0 IMAD.WIDE.U32 R2, R7, 0x4, R2 ;  /* 0x0000000407028825 */ /* 0x001fca00078e0002 */
[----:B-1----:R-:W2:Y:S01]  /*0080*/  @!P0 LDG.E R0, desc[UR6][R2.64] ;  /* 0x0000000602008981 */ /* 0x002ea2000c1e1900 */
[----:B------:R-:W0:Y:S01]  /*0090*/  S2UR UR5, SR_CgaCtaId ;  /* 0x00000000000579c3 */ /* 0x000e220000008800 */
[----:B------:R-:W-:Y:S01]  /*00a0*/  UMOV UR4, 0x400 ;  /* 0x0000040000047882 */ /* 0x000fe20000000000 */
[----:B------:R-:W-:Y:S01]  /*00b0*/  ISETP.GT.U32.AND P0, PT, R7, 0x1f, PT ;  /* 0x0000001f0700780c */ /* 0x000fe20003f04070 */
[----:B0-----:R-:W-:-:S06]  /*00c0*/  ULEA UR4, UR5, UR4, 0x18 ;  /* 0x0000000405047291 */ /* 0x001fcc000f8ec0ff */
[----:B------:R-:W-:-:S05]  /*00d0*/  LEA R5, R7, UR4, 0x2 ;  /* 0x0000000407057c11 */ /* 0x000fca000f8e10ff */
[----:B--2---:R0:W-:Y:S01]  /*00e0*/  STS [R5], R0 ;  /* 0x0000000005007388 */ /* 0x0041e20000000800 */
[----:B------:R-:W-:Y:S06]  /*00f0*/  BAR.SYNC.DEFER_BLOCKING 0x0 ;  /* 0x0000000000007b1d */ /* 0x000fec0000010000 */
[----:B------:R-:W-:Y:S05]  /*0100*/  @P0 EXIT ;  /* 0x000000000000094d */ /* 0x000fea0003800000 */
[----:B0-----:R-:W-:Y:S01]  /*0110*/  LDS R0, [R5+0x80] ;  /* 0x0000800005007984 */ /* 0x001fe20000000800 */
[----:B------:R-:W-:-:S03]  /*0120*/  ISETP.NE.AND P0, PT, R7, RZ, PT ;  /* 0x000000ff0700720c */ /* 0x000fc60003f05270 */
[----:B------:R-:W0:Y:S02]  /*0130*/  LDS R3, [R5] ;  /* 0x0000000005037984 */ /* 0x000e240000000800 */
[----:B0-----:R-:W-:-:S05]  /*0140*/  LOP3.LUT R0, R3, R0, RZ, 0x3c, !PT ;  /* 0x0000000003007212 */ /* 0x001fca00078e3cff */
[----:B------:R-:W-:Y:S04]  /*0150*/  STS [R5], R0 ;  /* 0x0000000005007388 */ /* 0x000fe80000000800 */
[----:B------:R-:W-:Y:S04]  /*0160*/  LDS R2, [R5+0x40] ;  /* 0x0000400005027984 */ /* 0x000fe80000000800 */
        /* <DEDUP_REMOVED lines=18> */
[----:B------:R0:W-:Y:S01]  /*0290*/  STS [R5], R2 ;  /* 0x0000000205007388 */ /* 0x0001e20000000800 */
[----:B------:R-:W-:Y:S05]  /*02a0*/  @P0 EXIT ;  /* 0x000000000000094d */ /* 0x000fea0003800000 */
[----:B0-----:R-:W0:Y:S01]  /*02b0*/  LDS R5, [UR4] ;  /* 0x00000004ff057984 */ /* 0x001e220008000800 */
[----:B------:R-:W0:Y:S03]  /*02c0*/  LDC.64 R2, c[0x0][0x380] ;  /* 0x0000e000ff027b82 */ /* 0x000e260000000a00 */
[----:B0-----:R-:W-:Y:S01]  /*02d0*/  STG.E desc[UR6][R2.64], R5 ;  /* 0x0000000502007986 */ /* 0x001fe2000c101906 */
[----:B------:R-:W-:Y:S05]  /*02e0*/  EXIT ;  /* 0x000000000000794d */ /* 0x000fea0003800000 */
.L_x_10:
        /* <DEDUP_REMOVED lines=9> */
.L_x_24:


//--------------------- .text._Z7kernel1PjS_S_i   --------------------------
	.section	.text._Z7kernel1PjS_S_i,"ax",@progbits
	.align	128
        .global         _Z7kernel1PjS_S_i
        .type           _Z7kernel1PjS_S_i,@function
        .size           _Z7kernel1PjS_S_i,(.L_x_25 - _Z7kernel1PjS_S_i)
        .other          _Z7kernel1PjS_S_i,@"STO_CUDA_ENTRY STV_DEFAULT"
_Z7kernel1PjS_S_i:
.text._Z7kernel1PjS_S_i:
[----:B------:R-:W-:Y:S01]  /*0000*/  LDC R1, c[0x0][0x37c] ;  /* 0x0000df00ff017b82 */ /* 0x000fe20000000800 */
[----:B------:R-:W0:Y:S01]  /*0010*/  S2R R0, SR_CTAID.X ;  /* 0x0000000000007919 */ /* 0x000e220000002500 */
[----:B------:R-:W0:Y:S06]  /*0020*/  LDCU UR4, c[0x0][0x360] ;  /* 0x00006c00ff0477ac */ /* 0x000e2c0008000800 */
[----:B------:R-:W1:Y:S01]  /*0030*/  LDC R2, c[0x0][0x398] ;  /* 0x0000e600ff027b82 */ /* 0x000e620000000800 */
[----:B------:R-:W2:Y:S07]  /*0040*/  S2R R10, SR_TID.X ;  /* 0x00000000000a7919 */ /* 0x000eae0000002100 */
[----:B------:R-:W3:Y:S01]  /*0050*/  S2UR UR5, SR_CgaCtaId ;  /* 0x00000000000579c3 */ /* 0x000ee20000008800 */
[----:B0-----:R-:W-:Y:S01]  /*0060*/  IMAD R3, R0, UR4, RZ ;  /* 0x0000000400037c24 */ /* 0x001fe2000f8e02ff */
[----:B------:R-:W-:-:S02]  /*0070*/  UMOV UR4, 0x400 ;  /* 0x0000040000047882 */ /* 0x000fc40000000000 */
[----:B---3--:R-:W-:Y:S01]  /*0080*/  ULEA UR4, UR5, UR4, 0x18 ;  /* 0x0000000405047291 */ /* 0x008fe2000f8ec0ff */
[----:B--2---:R-:W-:-:S05]  /*0090*/  IMAD.IADD R13, R3, 0x1, R10 ;  /* 0x00000001030d7824 */ /* 0x004fca00078e020a */
[----:B-1----:R-:W-:Y:S02]  /*00a0*/  ISETP.GT.AND P0, PT, R13, R2, PT ;  /* 0x000000020d00720c */ /* 0x002fe40003f04270 */
[----:B------:R-:W-:-:S05]  /*00b0*/  LEA R11, R10, UR4, 0x2 ;  /* 0x000000040a0b7c11 */ /* 0x000fca000f8e10ff */
[----:B------:R0:W-:Y:S06]  /*00c0*/  STS [R11], RZ ;  /* 0x000000ff0b007388 */ /* 0x0001ec0000000800 */
[----:B------:R-:W-:Y:S05]  /*00d0*/  @P0 EXIT ;  /* 0x000000000000094d */ /* 0x000fea0003800000 */
[----:B------:R-:W-:Y:S01]  /*00e0*/  VIADD R2, R2, 0x1 ;  /* 0x0000000102027836 */ /* 0x000fe20000000000 */
[----:B------:R-:W-:Y:S01]  /*00f0*/  LOP3.LUT R4, RZ, R3, RZ, 0x33, !PT ;  /* 0x00000003ff047212 */ /* 0x000fe200078e33ff */
[----:B------:R-:W1:Y:S01]  /*0100*/  LDCU.64 UR6, c[0x0][0x358] ;  /* 0x00006b00ff0677ac */ /* 0x000e620008000a00 */
[----:B------:R-:W-:Y:S01]  /*0110*/  BSSY.RECONVERGENT B0, `(.L_x_11) ;  /* 0x0000048000007945 */ /* 0x000fe20003800200 */
[----:B------:R-:W-:Y:S01]  /*0120*/  IMAD.MOV.U32 R16, RZ, RZ, RZ ;  /* 0x000000ffff107224 */ /* 0x000fe200078e00ff */
[----:B------:R-:W-:-:S04]  /*0130*/  VIADDMNMX R3, R13, 0x4000, R2, !PT ;  /* 0x000040000d037846 */ /* 0x000fc80007800102 */
[----:B------:R-:W-:-:S04]  /*0140*/  IADD3 R3, PT, PT, -R10, R3, R4 ;  /* 0x000000030a037210 */ /* 0x000fc80007ffe104 */
[C---:B------:R-:W-:Y:S02]  /*0150*/  ISETP.GE.U32.AND P1, PT, R3.reuse, 0x3c000, PT ;  /* 0x0003c0000300780c */ /* 0x040fe40003f26070 */
[----:B------:R-:W-:-:S04]  /*0160*/  LEA.HI R12, R3, 0x1, RZ, 0x12 ;  /* 0x00000001030c7811 */ /* 0x000fc800078f90ff */
[----:B------:R-:W-:-:S04]  /*0170*/  LOP3.LUT R22, R12, 0xf, RZ, 0xc0, !PT ;  /* 0x0000000f0c167812 */ /* 0x000fc800078ec0ff */
[----:B------:R-:W-:-:S03]  /*0180*/  ISETP.NE.AND P0, PT, R22, RZ, PT ;  /* 0x000000ff1600720c */ /* 0x000fc60003f05270 */
[----:B-1----:R-:W-:Y:S10]  /*0190*/  @!P1 BRA `(.L_x_12) ;  /* 0x0000000000fc9947 */ /* 0x002ff40003800000 */
[----:B------:R-:W1:Y:S01]  /*01a0*/  LDC.64 R4, c[0x0][0x380] ;  /* 0x0000e000ff047b82 */ /* 0x000e620000000a00 */
[----:B------:R-:W-:Y:S01]  /*01b0*/  LOP3.LUT R14, R12, 0x7fff0, RZ, 0xc0, !PT ;  /* 0x0007fff00c0e7812 */ /* 0x000fe200078ec0ff */
[----:B------:R-:W-:-:S04]  /*01c0*/  IMAD.MOV.U32 R16, RZ, RZ, RZ ;  /* 0x000000ffff107224 */ /* 0x000fc800078e00ff */
[----:B------:R-:W-:Y:S02]  /*01d0*/  IMAD.MOV R14, RZ, RZ, -R14 ;  /* 0x000000ffff0e7224 */ /* 0x000fe400078e0a0e */
[----:B------:R-:W2:Y:S01]  /*01e0*/  LDC.64 R6, c[0x0][0x388] ;  /* 0x0000e200ff067b82 */ /* 0x000ea20000000a00 */
[----:B-1----:R-:W-:-:S05]  /*01f0*/  IADD3 R4, P2, PT, R4, 0x80000, RZ ;  /* 0x0008000004047810 */ /* 0x002fca0007f5e0ff */
[----:B------:R-:W-:Y:S01]  /*0200*/  IMAD.X R5, RZ, RZ, R5, P2 ;  /* 0x000000ffff057224 */ /* 0x000fe200010e0605 */
[----:B--2---:R-:W-:-:S05]  /*0210*/  IADD3 R6, P1, PT, R6, 0x80000, RZ ;  /* 0x0008000006067810 */ /* 0x004fca0007f3e0ff */
[----:B------:R-:W-:-:S08]  /*0220*/  IMAD.X R7, RZ, RZ, R7, P1 ;  /* 0x000000ffff077224 */ /* 0x000fd000008e0607 */
.L_x_13:
[----:B------:R-:W-:-:S04]  /*0230*/  IMAD.WIDE R8, R13, 0x4, R6 ;  /* 0x000000040d087825 */ /* 0x000fc800078e0206 */
[----:B------:R-:W-:Y:S01]  /*0240*/  IMAD.WIDE R2, R13, 0x4, R4 ;  /* 0x000000040d027825 */ /* 0x000fe200078e0204 */
[----:B------:R-:W2:Y:S04]  /*0250*/  LDG.E R15, desc[UR6][R8.64+-0x80000] ;  /* 0xf8000006080f7981 */ /* 0x000ea8000c1e1900 */
[----:B------:R-:W2:Y:S04]  /*0260*/  LDG.E R23, desc[UR6][R2.64+-0x80000] ;  /* 0xf800000602177981 */ /* 0x000ea8000c1e1900 */
[----:B------:R-:W3:Y:S04]  /*0270*/  LDG.E R26, desc[UR6][R8.64+-0x70000] ;  /* 0xf9000006081a7981 */ /* 0x000ee8000c1e1900 */
[----:B------:R-:W3:Y:S04]  /*0280*/  LDG.E R25, desc[UR6][R2.64+-0x70000] ;  /* 0xf900000602197981 */ /* 0x000ee8000c1e1900 */
[----:B------:R-:W4:Y:S04]  /*0290*/  LDG.E R24, desc[UR6][R8.64+-0x60000] ;  /* 0xfa00000608187981 */ /* 0x000f28000c1e1900 */
[----:B------:R-:W4:Y:S04]  /*02a0*/  LDG.E R21, desc[UR6][R2.64+-0x60000] ;  /* 0xfa00000602157981 */ /* 0x000f28000c1e1900 */
[----:B------:R-:W5:Y:S04]  /*02b0*/  LDG.E R19, desc[UR6][R8.64+-0x50000] ;  /* 0xfb00000608137981 */ /* 0x000f68000c1e1900 */
[----:B------:R-:W5:Y:S04]  /*02c0*/  LDG.E R20, desc[UR6][R2.64+-0x50000] ;  /* 0xfb00000602147981 */ /* 0x000f68000c1e1900 */
[----:B------:R-:W5:Y:S04]  /*02d0*/  LDG.E R17, desc[UR6][R8.64+-0x40000] ;  /* 0xfc00000608117981 */ /* 0x000f68000c1e1900 */
[----:B------:R-:W5:Y:S04]  /*02e0*/  LDG.E R18, desc[UR6][R2.64+-0x40000] ;  /* 0xfc00000602127981 */ /* 0x000f68000c1e1900 */
[----:B------:R-:W5:Y:S01]  /*02f0*/  LDG.E R28, desc[UR6][R2.64+0x70000] ;  /* 0x07000006021c7981 */ /* 0x000f62000c1e1900 */
[----:B--2---:R-:W-:-:S03]  /*0300*/  LOP3.LUT R15, R16, R23, R15, 0x78, !PT ;  /* 0x00000017100f7212 */ /* 0x004fc600078e780f */
[----:B------:R-:W2:Y:S04]  /*0310*/  LDG.E R16, desc[UR6][R2.64+-0x30000] ;  /* 0xfd00000602107981 */ /* 0x000ea8000c1e1900 */
[----:B------:R-:W2:Y:S01]  /*0320*/  LDG.E R23, desc[UR6][R8.64] ;  /* 0x0000000608177981 */ /* 0x000ea2000c1e1900 */
[----:B---3--:R-:W-:-:S03]  /*0330*/  LOP3.LUT R25, R15, R25, R26, 0x78, !PT ;  /* 0x000000190f197212 */ /* 0x008fc600078e781a */
[----:B------:R-:W2:Y:S04]  /*0340*/  LDG.E R15, desc[UR6][R8.64+-0x30000] ;  /* 0xfd000006080f7981 */ /* 0x000ea8000c1e1900 */
[----:B------:R-:W3:Y:S01]  /*0350*/  LDG.E R26, desc[UR6][R2.64] ;  /* 0x00000006021a7981 */ /* 0x000ee2000c1e1900 */
[----:B----4-:R-:W-:-:S03]  /*0360*/  LOP3.LUT R25, R25, R21, R24, 0x78, !PT ;  /* 0x0000001519197212 */ /* 0x010fc600078e7818 */
[----:B------:R-:W4:Y:S04]  /*0370*/  LDG.E R21, desc[UR6][R8.64+-0x20000] ;  /* 0xfe00000608157981 */ /* 0x000f28000c1e1900 */
[----:B------:R-:W4:Y:S01]  /*0380*/  LDG.E R24, desc[UR6][R2.64+-0x20000] ;  /* 0xfe00000602187981 */ /* 0x000f22000c1e1900 */
[----:B-----5:R-:W-:-:S03]  /*0390*/  LOP3.LUT R25, R25, R20, R19, 0x78, !PT ;  /* 0x0000001419197212 */ /* 0x020fc600078e7813 */
[----:B------:R-:W5:Y:S04]  /*03a0*/  LDG.E R19, desc[UR6][R8.64+-0x10000] ;  /* 0xff00000608137981 */ /* 0x000f68000c1e1900 */
[----:B------:R-:W5:Y:S01]  /*03b0*/  LDG.E R20, desc[UR6][R2.64+-0x10000] ;  /* 0xff00000602147981 */ /* 0x000f62000c1e1900 */
[----:B------:R-:W-:-:S03]  /*03c0*/  LOP3.LUT R25, R25, R18, R17, 0x78, !PT ;  /* 0x0000001219197212 */ /* 0x000fc600078e7811 */
[----:B------:R-:W3:Y:S04]  /*03d0*/  LDG.E R17, desc[UR6][R8.64+0x10000] ;  /* 0x0100000608117981 */ /* 0x000ee8000c1e1900 */
[----:B------:R-:W3:Y:S01]  /*03e0*/  LDG.E R18, desc[UR6][R2.64+0x10000] ;  /* 0x0100000602127981 */ /* 0x000ee2000c1e1900 */
[----:B--2---:R-:W-:-:S03]  /*03f0*/  LOP3.LUT R15, R25, R16, R15, 0x78, !PT ;  /* 0x00000010190f7212 */ /* 0x004fc600078e780f */
[----:B------:R-:W2:Y:S04]  /*0400*/  LDG.E R16, desc[UR6][R2.64+0x20000] ;  /* 0x0200000602107981 */ /* 0x000ea8000c1e1900 */
[----:B------:R-:W2:Y:S01]  /*0410*/  LDG.E R25, desc[UR6][R8.64+0x70000] ;  /* 0x0700000608197981 */ /* 0x000ea2000c1e1900 */
[----:B----4-:R-:W-:-:S03]  /*0420*/  LOP3.LUT R21, R15, R24, R21, 0x78, !PT ;  /* 0x000000180f157212 */ /* 0x010fc600078e7815 */
[----:B------:R-:W2:Y:S04]  /*0430*/  LDG.E R15, desc[UR6][R8.64+0x20000] ;  /* 0x02000006080f7981 */ /* 0x000ea8000c1e1900 */
[----:B------:R-:W4:Y:S01]  /*0440*/  LDG.E R24, desc[UR6][R2.64+0x40000] ;  /* 0x0400000602187981 */ /* 0x000f22000c1e1900 */
[----:B-----5:R-:W-:-:S03]  /*0450*/  LOP3.LUT R21, R21, R20, R19, 0x78, !PT ;  /* 0x0000001415157212 */ /* 0x020fc600078e7813 */
[----:B------:R-:W5:Y:S04]  /*0460*/  LDG.E R19, desc[UR6][R8.64+0x30000] ;  /* 0x0300000608137981 */ /* 0x000f68000c1e1900 */
[----:B------:R-:W5:Y:S01]  /*0470*/  LDG.E R20, desc[UR6][R2.64+0x30000] ;  /* 0x0300000602147981 */ /* 0x000f62000c1e1900 */
[----:B---3--:R-:W-:-:S03]  /*0480*/  LOP3.LUT R23, R21, R26, R23, 0x78, !PT ;  /* 0x0000001a15177212 */ /* 0x008fc600078e7817 */
[----:B------:R-:W4:Y:S01]  /*0490*/  LDG.E R21, desc[UR6][R8.64+0x40000] ;  /* 0x0400000608157981 */ /* 0x000f22000c1e1900 */
[----:B------:R-:W-:-:S03]  /*04a0*/  LOP3.LUT R27, R23, R18, R17, 0x78, !PT ;  /* 0x00000012171b7212 */ /* 0x000fc600078e7811 */
[----:B------:R-:W3:Y:S04]  /*04b0*/  LDG.E R17, desc[UR6][R8.64+0x50000] ;  /* 0x0500000608117981 */ /* 0x000ee8000c1e1900 */
[----:B------:R-:W3:Y:S04]  /*04c0*/  LDG.E R26, desc[UR6][R2.64+0x50000] ;  /* 0x05000006021a7981 */ /* 0x000ee8000c1e1900 */
[----:B------:R-:W3:Y:S04]  /*04d0*/  LDG.E R18, desc[UR6][R8.64+0x60000] ;  /* 0x0600000608127981 */ /* 0x000ee8000c1e1900 */
[----:B------:R-:W3:Y:S01]  /*04e0*/  LDG.E R23, desc[UR6][R2.64+0x60000] ;  /* 0x0600000602177981 */ /* 0x000ee2000c1e1900 */
[----:B------:R-:W-:-:S05]  /*04f0*/  VIADD R14, R14, 0x10 ;  /* 0x000000100e0e7836 */ /* 0x000fca0000000000 */
[----:B------:R-:W-:Y:S01]  /*0500*/  ISETP.NE.AND P1, PT, R14, RZ, PT ;  /* 0x000000ff0e00720c */ /* 0x000fe20003f25270 */
[----:B------:R-:W-:Y:S01]  /*0510*/  VIADD R13, R13, 0x40000 ;  /* 0x000400000d0d7836 */ /* 0x000fe20000000000 */
[----:B--2---:R-:W-:-:S04]  /*0520*/  LOP3.LUT R15, R27, R16, R15, 0x78, !PT ;  /* 0x000000101b0f7212 */ /* 0x004fc800078e780f */
[----:B-----5:R-:W-:-:S04]  /*0530*/  LOP3.LUT R15, R15, R20, R19, 0x78, !PT ;  /* 0x000000140f0f7212 */ /* 0x020fc800078e7813 */
[----:B----4-:R-:W-:-:S04]  /*0540*/  LOP3.LUT R15, R15, R24, R21, 0x78, !PT ;  /* 0x000000180f0f7212 */ /* 0x010fc800078e7815 */
[----:B---3--:R-:W-:-:S04]  /*0550*/  LOP3.LUT R15, R15, R26, R17, 0x78, !PT ;  /* 0x0000001a0f0f7212 */ /* 0x008fc800078e7811 */
[----:B------:R-:W-:-:S04]  /*0560*/  LOP3.LUT R18, R15, R23, R18, 0x78, !PT ;  /* 0x000000170f127212 */ /* 0x000fc800078e7812 */
[----:B------:R-:W-:Y:S01]  /*0570*/  LOP3.LUT R16, R18, R28, R25, 0x78, !PT ;  /* 0x0000001c12107212 */ /* 0x000fe200078e7819 */
[----:B------:R-:W-:Y:S06]  /*0580*/  @P1 BRA `(.L_x_13) ;  /* 0xfffffffc00281947 */ /* 0x000fec000383ffff */
.L_x_12:
[----:B------:R-:W-:Y:S05]  /*0590*/  BSYNC.RECONVERGENT B0 ;  /* 0x0000000000007941 */ /* 0x000fea0003800200 */
.L_x_11:
[----:B------:R-:W-:Y:S04]  /*05a0*/  BSSY.RECONVERGENT B0, `(.L_x_14) ;  /* 0x000004c000007945 */ /* 0x000fe80003800200 */
[----:B------:R-:W-:Y:S05]  /*05b0*/  @!P0 BRA `(.L_x_15) ;  /* 0x0000000400288947 */ /* 0x000fea0003800000 */
[----:B------:R-:W-:Y:S01]  /*05c0*/  ISETP.GE.U32.AND P0, PT, R22, 0x8, PT ;  /* 0x000000081600780c */ /* 0x000fe20003f06070 */
[----:B------:R-:W-:Y:S01]  /*05d0*/  BSSY.RECONVERGENT B1, `(.L_x_16) ;  /* 0x0000022000017945 */ /* 0x000fe20003800200 */
[----:B------:R-:W-:-:S04]  /*05e0*/  LOP3.LUT R23, R12, 0x7, RZ, 0xc0, !PT ;  /* 0x000000070c177812 */ /* 0x000fc800078ec0ff */
[----:B------:R-:W-:-:S07]  /*05f0*/  ISETP.NE.AND P1, PT, R23, RZ, PT ;  /* 0x000000ff1700720c */ /* 0x000fce0003f25270 */
[----:B------:R-:W-:Y:S06]  /*0600*/  @!P0 BRA `(.L_x_17) ;  /* 0x0000000000788947 */ /* 0x000fec0003800000 */
[----:B------:R-:W1:Y:S08]  /*0610*/  LDC.64 R4, c[0x0][0x388] ;  /* 0x0000e200ff047b82 */ /* 0x000e700000000a00 */
[----:B------:R-:W2:Y:S01]  /*0620*/  LDC.64 R2, c[0x0][0x380] ;  /* 0x0000e000ff027b82 */ /* 0x000ea20000000a00 */
[----:B-1----:R-:W-:-:S05]  /*0630*/  IMAD.WIDE R4, R13, 0x4, R4 ;  /* 0x000000040d047825 */ /* 0x002fca00078e0204 */
[----:B------:R-:W3:Y:S01]  /*0640*/  LDG.E R21, desc[UR6][R4.64] ;  /* 0x0000000604157981 */ /* 0x000ee2000c1e1900 */
[----:B--2---:R-:W-:-:S03]  /*0650*/  IMAD.WIDE R2, R13, 0x4, R2 ;  /* 0x000000040d027825 */ /* 0x004fc600078e0202 */
[----:B------:R-:W2:Y:S04]  /*0660*/  LDG.E R24, desc[UR6][R4.64+0x10000] ;  /* 0x0100000604187981 */ /* 0x000ea8000c1e1900 */
[----:B------:R-:W3:Y:S04]  /*0670*/  LDG.E R22, desc[UR6][R2.64] ;  /* 0x0000000602167981 */ /* 0x000ee8000c1e1900 */
[----:B------:R-:W2:Y:S04]  /*0680*/  LDG.E R25, desc[UR6][R2.64+0x10000] ;  /* 0x0100000602197981 */ /* 0x000ea8000c1e1900 */
[----:B------:R-:W4:Y:S04]  /*0690*/  LDG.E R26, desc[UR6][R4.64+0x20000] ;  /* 0x02000006041a7981 */ /* 0x000f28000c1e1900 */
[----:B------:R-:W4:Y:S04]  /*06a0*/  LDG.E R27, desc[UR6][R2.64+0x20000] ;  /* 0x02000006021b7981 */ /* 0x000f28000c1e1900 */
[----:B------:R-:W5:Y:S04]  /*06b0*/  LDG.E R18, desc[UR6][R4.64+0x30000] ;  /* 0x0300000604127981 */ /* 0x000f68000c1e1900 */
        /* <DEDUP_REMOVED lines=8> */
[----:B------:R-:W5:Y:S01]  /*0740*/  LDG.E R20, desc[UR6][R2.64+0x70000] ;  /* 0x0700000602147981 */ /* 0x000f62000c1e1900 */
[----:B------:R-:W-:Y:S01]  /*0750*/  VIADD R13, R13, 0x20000 ;  /* 0x000200000d0d7836 */ /* 0x000fe20000000000 */
[----:B---3--:R-:W-:-:S04]  /*0760*/  LOP3.LUT R21, R22, R21, RZ, 0xc0, !PT ;  /* 0x0000001516157212 */ /* 0x008fc800078ec0ff */
[----:B--2---:R-:W-:-:S04]  /*0770*/  LOP3.LUT R21, R21, R25, R24, 0x78, !PT ;  /* 0x0000001915157212 */ /* 0x004fc800078e7818 */
[----:B----4-:R-:W-:-:S04]  /*0780*/  LOP3.LUT R21, R21, R27, R26, 0x78, !PT ;  /* 0x0000001b15157212 */ /* 0x010fc800078e781a */
[----:B-----5:R-:W-:-:S04]  /*0790*/  LOP3.LUT R17, R21, R17, R18, 0x78, !PT ;  /* 0x0000001115117212 */ /* 0x020fc800078e7812 */
[----:B------:R-:W-:-:S04]  /*07a0*/  LOP3.LUT R14, R17, R15, R14, 0x78, !PT ;  /* 0x0000000f110e7212 */ /* 0x000fc800078e780e */
[----:B------:R-:W-:-:S04]  /*07b0*/  LOP3.LUT R8, R14, R9, R8, 0x78, !PT ;  /* 0x000000090e087212 */ /* 0x000fc800078e7808 */
[----:B------:R-:W-:-:S04]  /*07c0*/  LOP3.LUT R6, R8, R7, R6, 0x78, !PT ;  /* 0x0000000708067212 */ /* 0x000fc800078e7806 */
[----:B------:R-:W-:-:S04]  /*07d0*/  LOP3.LUT R19, R6, R20, R19, 0x78, !PT ;  /* 0x0000001406137212 */ /* 0x000fc800078e7813 */
[----:B------:R-:W-:-:S07]  /*07e0*/  LOP3.LUT R16, R19, R16, RZ, 0x3c, !PT ;  /* 0x0000001013107212 */ /* 0x000fce00078e3cff */
.L_x_17:
[----:B------:R-:W-:Y:S05]  /*07f0*/  BSYNC.RECONVERGENT B1 ;  /* 0x0000000000017941 */ /* 0x000fea0003800200 */
.L_x_16:
        /* <DEDUP_REMOVED lines=17> */
[----:B------:R-:W5:Y:S01]  /*0910*/  LDG.E R18, desc[UR6][R4.64+0x30000] ;  /* 0x0300000604127981 */ /* 0x000f62000c1e1900 */
[----:B------:R-:W-:Y:S01]  /*0920*/  VIADD R13, R13, 0x10000 ;  /* 0x000100000d0d7836 */ /* 0x000fe20000000000 */
[----:B---3--:R-:W-:-:S04]  /*0930*/  LOP3.LUT R6, R7, R6, RZ, 0xc0, !PT ;  /* 0x0000000607067212 */ /* 0x008fc800078ec0ff */
[----:B--2---:R-:W-:-:S04]  /*0940*/  LOP3.LUT R6, R6, R8, R9, 0x78, !PT ;  /* 0x0000000806067212 */ /* 0x004fc800078e7809 */
[----:B----4-:R-:W-:-:S04]  /*0950*/  LOP3.LUT R6, R6, R14, R15, 0x78, !PT ;  /* 0x0000000e06067212 */ /* 0x010fc800078e780f */
[----:B-----5:R-:W-:-:S04]  /*0960*/  LOP3.LUT R17, R6, R18, R17, 0x78, !PT ;  /* 0x0000001206117212 */ /* 0x020fc800078e7811 */
[----:B------:R-:W-:-:S07]  /*0970*/  LOP3.LUT R16, R17, R16, RZ, 0x3c, !PT ;  /* 0x0000001011107212 */ /* 0x000fce00078e3cff */
.L_x_19:
[----:B------:R-:W-:Y:S05]  /*0980*/  BSYNC.RECONVERGENT B1 ;  /* 0x0000000000017941 */ /* 0x000fea0003800200 */
.L_x_18:
[----:B------:R-:W-:Y:S05]  /*0990*/  @!P1 BRA `(.L_x_15) ;  /* 0x0000000000309947 */ /* 0x000fea0003800000 */
[----:B------:R-:W1:Y:S01]  /*09a0*/  LDC.64 R6, c[0x0][0x380] ;  /* 0x0000e000ff067b82 */ /* 0x000e620000000a00 */
[----:B------:R-:W-:-:S07]  /*09b0*/  IMAD.MOV R12, RZ, RZ, -R12 ;  /* 0x000000ffff0c7224 */ /* 0x000fce00078e0a0c */
[----:B------:R-:W2:Y:S02]  /*09c0*/  LDC.64 R8, c[0x0][0x388] ;  /* 0x0000e200ff087b82 */ /* 0x000ea40000000a00 */
.L_x_20:
[----:B-1----:R-:W-:-:S04]  /*09d0*/  IMAD.WIDE R2, R13, 0x4, R6 ;  /* 0x000000040d027825 */ /* 0x002fc800078e0206 */
[C---:B--2---:R-:W-:Y:S02]  /*09e0*/  IMAD.WIDE R4, R13.reuse, 0x4, R8 ;  /* 0x000000040d047825 */ /* 0x044fe400078e0208 */
[----:B------:R-:W2:Y:S04]  /*09f0*/  LDG.E R2, desc[UR6][R2.64] ;  /* 0x0000000602027981 */ /* 0x000ea8000c1e1900 */
[----:B------:R-:W2:Y:S01]  /*0a00*/  LDG.E R5, desc[UR6][R4.64] ;  /* 0x0000000604057981 */ /* 0x000ea2000c1e1900 */
[----:B------:R-:W-:Y:S02]  /*0a10*/  VIADD R12, R12, 0x1 ;  /* 0x000000010c0c7836 */ /* 0x000fe40000000000 */
[----:B------:R-:W-:-:S03]  /*0a20*/  VIADD R13, R13, 0x4000 ;  /* 0x000040000d0d7836 */ /* 0x000fc60000000000 */
[----:B------:R-:W-:Y:S02]  /*0a30*/  ISETP.NE.AND P0, PT, R12, RZ, PT ;  /* 0x000000ff0c00720c */ /* 0x000fe40003f05270 */
[----:B--2---:R-:W-:-:S11]  /*0a40*/  LOP3.LUT R16, R16, R2, R5, 0x78, !PT ;  /* 0x0000000210107212 */ /* 0x004fd600078e7805 */
[----:B------:R-:W-:Y:S05]  /*0a50*/  @P0 BRA `(.L_x_20) ;  /* 0xfffffffc00dc0947 */ /* 0x000fea000383ffff */
.L_x_15:
[----:B------:R-:W-:Y:S05]  /*0a60*/  BSYNC.RECONVERGENT B0 ;  /* 0x0000000000007941 */ /* 0x000fea0003800200 */
.L_x_14:
[----:B------:R-:W-:Y:S01]  /*0a70*/  STS [R11], R16 ;  /* 0x000000100b007388 */ /* 0x000fe20000000800 */
[----:B------:R-:W-:Y:S01]  /*0a80*/  BAR.SYNC.DEFER_BLOCKING 0x0 ;  /* 0x0000000000007b1d */ /* 0x000fe20000010000 */
[C---:B------:R-:W-:Y:S02]  /*0a90*/  ISETP.GT.U32.AND P0, PT, R10.reuse, 0x7f, PT ;  /* 0x0000007f0a00780c */ /* 0x040fe40003f04070 */
[----:B------:R-:W-:-:S11]  /*0aa0*/  ISETP.GT.U32.AND P1, PT, R10, 0x3f, PT ;  /* 0x0000003f0a00780c */ /* 0x000fd60003f24070 */
[----:B------:R-:W-:Y:S04]  /*0ab0*/  @!P0 LDS R2, [R11+0x200] ;  /* 0x000200000b028984 */ /* 0x000fe80000000800 */
[----:B------:R-:W1:Y:S02]  /*0ac0*/  @!P0 LDS R3, [R11] ;  /* 0x000000000b038984 */ /* 0x000e640000000800 */
[----:B-1----:R-:W-:-:S05]  /*0ad0*/  @!P0 LOP3.LUT R2, R3, R2, RZ, 0x3c, !PT ;  /* 0x0000000203028212 */ /* 0x002fca00078e3cff */
[----:B------:R-:W-:Y:S01]  /*0ae0*/  @!P0 STS [R11], R2 ;  /* 0x000000020b008388 */ /* 0x000fe20000000800 */
[----:B------:R-:W-:Y:S01]  /*0af0*/  BAR.SYNC.DEFER_BLOCKING 0x0 ;  /* 0x0000000000007b1d */ /* 0x000fe20000010000 */
[----:B------:R-:W-:-:S05]  /*0b00*/  ISETP.GT.U32.AND P0, PT, R10, 0x1f, PT ;  /* 0x0000001f0a00780c */ /* 0x000fca0003f04070 */
[----:B------:R-:W-:Y:S04]  /*0b10*/  @!P1 LDS R3, [R11+0x100] ;  /* 0x000100000b039984 */ /* 0x000fe80000000800 */
[----:B------:R-:W1:Y:S02]  /*0b20*/  @!P1 LDS R4, [R11] ;  /* 0x000000000b049984 */ /* 0x000e640000000800 */
[----:B-1----:R-:W-:-:S05]  /*0b30*/  @!P1 LOP3.LUT R4, R4, R3, RZ, 0x3c, !PT ;  /* 0x0000000304049212 */ /* 0x002fca00078e3cff */
[----:B------:R1:W-:Y:S01]  /*0b40*/  @!P1 STS [R11], R4 ;  /* 0x000000040b009388 */ /* 0x0003e20000000800 */
[----:B------:R-:W-:Y:S06]  /*0b50*/  BAR.SYNC.DEFER_BLOCKING 0x0 ;  /* 0x0000000000007b1d */ /* 0x000fec0000010000 */
[----:B------:R-:W-:Y:S05]  /*0b60*/  @P0 EXIT ;  /* 0x000000000000094d */ /* 0x000fea0003800000 */
[----:B------:R-:W-:Y:S01]  /*0b70*/  LDS R2, [R11+0x80] ;  /* 0x000080000b027984 */ /* 0x000fe20000000800 */
[----:B------:R-:W-:-:S03]  /*0b80*/  ISETP.NE.AND P0, PT, R10, RZ, PT ;  /* 0x000000ff0a00720c */ /* 0x000fc60003f05270 */
[----:B------:R-:W2:Y:S02]  /*0b90*/  LDS R3, [R11] ;  /* 0x000000000b037984 */ /* 0x000ea40000000800 */
[----:B--2---:R-:W-:-:S05]  /*0ba0*/  LOP3.LUT R2, R3, R2, RZ, 0x3c, !PT ;  /* 0x0000000203027212 */ /* 0x004fca00078e3cff */
[----:B------:R-:W-:Y:S04]  /*0bb0*/  STS [R11], R2 ;  /* 0x000000020b007388 */ /* 0x000fe80000000800 */
[----:B------:R-:W-:Y:S04]  /*0bc0*/  LDS R3, [R11+0x40] ;  /* 0x000040000b037984 */ /* 0x000fe80000000800 */
[----:B-1----:R-:W1:Y:S02]  /*0bd0*/  LDS R4, [R11] ;  /* 0x000000000b047984 */ /* 0x002e640000000800 */
[----:B-1----:R-:W-:-:S05]  /*0be0*/  LOP3.LUT R4, R4, R3, RZ, 0x3c, !PT ;  /* 0x0000000304047212 */ /* 0x002fca00078e3cff */
[----:B------:R-:W-:Y:S04]  /*0bf0*/  STS [R11], R4 ;  /* 0x000000040b007388 */ /* 0x000fe80000000800 */
[----:B------:R-:W-:Y:S04]  /*0c00*/  LDS R3, [R11+0x20] ;  /* 0x000020000b037984 */ /* 0x000fe80000000800 */
[----:B------:R-:W1:Y:S02]  /*0c10*/  LDS R6, [R11] ;  /* 0x000000000b067984 */ /* 0x000e640000000800 */
        /* <DEDUP_REMOVED lines=13> */
[----:B------:R1:W-:Y:S01]  /*0cf0*/  STS [R11], R4 ;  /* 0x000000040b007388 */ /* 0x0003e20000000800 */
[----:B------:R-:W-:Y:S05]  /*0d00*/  @P0 EXIT ;  /* 0x000000000000094d */ /* 0x000fea0003800000 */
[----:B------:R-:W2:Y:S01]  /*0d10*/  LDS R5, [UR4] ;  /* 0x00000004ff057984 */ /* 0x000ea20008000800 */
[----:B------:R-:W3:Y:S02]  /*0d20*/  LDC.64 R2, c[0x0][0x390] ;  /* 0x0000e400ff027b82 */ /* 0x000ee40000000a00 */
[----:B---3--:R-:W-:-:S05]  /*0d30*/  IMAD.WIDE.U32 R2, R0, 0x4, R2 ;  /* 0x0000000400027825 */ /* 0x008fca00078e0002 */
[----:B--2---:R-:W-:Y:S01]  /*0d40*/  STG.E desc[UR6][R2.64], R5 ;  /* 0x0000000502007986 */ /* 0x004fe2000c101906 */
[----:B------:R-:W-:Y:S05]  /*0d50*/  EXIT ;  /* 0x000000000000794d */ /* 0x000fea0003800000 */
.L_x_21:
        /* <DEDUP_REMOVED lines=10> */
.L_x_25:


//--------------------- .nv.shared.reserved.0     --------------------------
	.section	.nv.shared.reserved.0,"aw",@nobits
	.weak		__nv_reservedSMEM_offset_0_alias
	.size		__nv_reservedSMEM_offset_0_alias, 0, 64
	.other		__nv_reservedSMEM_offset_0_alias,@"STO_CUDA_RESERVED_SHARED STV_DEFAULT"
__nv_reservedSMEM_offset_0_alias:
	.zero		0
	.zero		64


//--------------------- .nv.shared._Z7kernel2Pji  --------------------------
	.section	.nv.shared._Z7kernel2Pji,"aw",@nobits
	.sectionflags	@""
	.align	4
.nv.shared._Z7kernel2Pji:
	.zero		1280


//--------------------- .nv.shared._Z7kernel1PjS_S_i --------------------------
	.section	.nv.shared._Z7kernel1PjS_S_i,"aw",@nobits
	.sectionflags	@""
	.align	4
.nv.shared._Z7kernel1PjS_S_i:
	.zero		2048


//--------------------- .nv.constant0._Z7kernel4PjS_i --------------------------
	.section	.nv.constant0._Z7kernel4PjS_i,"a",@progbits
	.sectionflags	@""
	.align	4
.nv.constant0._Z7kernel4PjS_i:
	.zero		916


//--------------------- .nv.constant0._Z7kernel3PjS_iji --------------------------
	.section	.nv.constant0._Z7kernel3PjS_iji,"a",@progbits
	.sectionflags	@""
	.align	4
.nv.constant0._Z7kernel3PjS_iji:
	.zero		924


//--------------------- .nv.constant0._Z7kernel2Pji --------------------------
	.section	.nv.constant0._Z7kernel2Pji,"a",@progbits
	.sectionflags	@""
	.align	4
.nv.constant0._Z7kernel2Pji:
	.zero		908


//--------------------- .nv.constant0._Z7kernel1PjS_S_i --------------------------
	.section	.nv.constant0._Z7kernel1PjS_S_i,"a",@progbits
	.sectionflags	@""
	.align	4
.nv.constant0._Z7kernel1PjS_S_i:
	.zero		924


//--------------------- SYMBOLS --------------------------

	.type		.nv.reservedSmem.offset0,@object
	.size		.nv.reservedSmem.offset0,0x4
	.type		.nv.reservedSmem.cap,@object
	.size		.nv.reservedSmem.cap,0x4
